	.target	sm_100a

	.elftype	@"ET_EXEC"


//--------------------- .note.nv.tkinfo           --------------------------
	.section	.note.nv.tkinfo,"",@"SHT_NOTE"
	.sectionflags	@"SHF_NOTE_NV_TKINFO"
	.tkinfo
        /*0018*/ 	.word	0x00000002
        /*0030*/ 	.string	""
        /*0030*/ 	.string	"ptxas"
        /*0030*/ 	.string	"Cuda compilation tools, release 13.0, V13.0.88"
        /*0030*/ 	.string	"Build cuda_13.0.r13.0/compiler.36424714_0"
        /*0030*/ 	.string	"-arch sm_100a -m 64 "



//--------------------- .note.nv.cuinfo           --------------------------
	.section	.note.nv.cuinfo,"",@"SHT_NOTE"
	.sectionflags	@"SHF_NOTE_NV_CUINFO"
        /*0018*/ 	.short	0x0002
        /*001a*/ 	.short	0x0064
        /*001c*/ 	.short	0x0082
	.zero		2


//--------------------- .nv.info                  --------------------------
	.section	.nv.info,"",@"SHT_CUDA_INFO"
	.align	4


	//----- nvinfo : EIATTR_REGCOUNT
	.align		4
        /*0000*/ 	.byte	0x04, 0x2f
        /*0002*/ 	.short	(.L_19 - .L_18)
	.align		4
.L_18:
        /*0004*/ 	.word	index@(_ZN7cutlass13device_kernelINS_4conv6kernel13ConvUniversalINS1_16ConvProblemShapeILNS1_8OperatorE1ELi3EEENS1_10collective14CollectiveConvINS1_47MainloopSm100TmaUmmaWarpSpecializedImplicitGemmILS5_1ELi16ELi3ELi1ELi2EN4cute5tupleIJNSA_1CILi2EEENSC_ILi1EEESE_EEEEENSB_IJNSC_ILi128EEENSC_ILi64EEENSB_IJNSC_ILi32EEEEEEEEENS_10tfloat32_tESM_NSA_8TiledMMAINSA_8MMA_AtomIJNSA_23SM100_MMA_TF32_2x1SM_SSISM_SM_fLi128ELi64ELNSA_4UMMA5MajorE0ELSR_1ELNSQ_7ScaleInE0ELSS_0EEEEEENSA_6LayoutINSB_IJSE_SE_SE_EEENSB_IJNSC_ILi0EEESX_SX_EEEEENSB_IJNSA_10UnderscoreES10_S10_EEEEENS7_6detail27Sm100ImplicitGemmTileTraitsINSA_25SM100_TMA_2SM_LOAD_IM2COLENSA_14ComposedLayoutINSA_7SwizzleILi3ELi4ELi3EEENSA_18smem_ptr_flag_bitsILi32EEENSV_INSB_IJNSC_ILi8EEESJ_EEENSB_IJSJ_SE_EEEEEEEvEENS14_INSA_18SM100_TMA_2SM_LOADENS16_INS17_ILi2ELi5ELi2EEES1A_NSV_INSB_IJSJ_NSC_ILi4EEEEEENSB_IJSE_SJ_EEEEEEEvEEEENS_8epilogue10collective18CollectiveEpilogueINS1Q_23Sm100TmaWarpSpecializedILi3ELi2ELi16ELb1ELb0EEEJNSB_IJSI_SI_SK_EEENSB_IJNSV_ISI_SE_EENSV_INSB_IJNSC_ILi16EEESD_EEES1L_EEEEESM_NSB_IJNSB_IJllllEEESE_SX_EEESM_S22_NS1Q_6fusion15FusionCallbacksIS1U_NS23_17LinearCombinationISM_fSM_fLNS_15FloatRoundStyleE2EEES1V_S20_JEEENSA_5SM1004TMEM4LOAD26SM100_TMEM_LOAD_32dp32b16xENSA_20SM90_TMA_LOAD_IM2COLENS16_INS17_ILi2ELi4ELi3EEES1A_NSV_INSB_IJS1B_S1X_EEENSB_IJS1X_SE_EEEEEEENSA_39AutoVectorizingCopyWithAssumedAlignmentILi128EEENSA_21SM90_TMA_STORE_IM2COLES2I_S2K_S2K_EEEvvEEEEvNT_6ParamsE)
        /*0008*/ 	.word	0x00000055


	//----- nvinfo : EIATTR_FRAME_SIZE
	.align		4
.L_19:
        /*000c*/ 	.byte	0x04, 0x11
        /*000e*/ 	.short	(.L_21 - .L_20)
	.align		4
.L_20:
        /*0010*/ 	.word	index@($__internal_2_$__cuda_sm10x_tcgen05_guardrail_trap_unallocated_columns_being_dealloced)
        /*0014*/ 	.word	0x00000008


	//----- nvinfo : EIATTR_FRAME_SIZE
	.align		4
.L_21:
        /*0018*/ 	.byte	0x04, 0x11
        /*001a*/ 	.short	(.L_23 - .L_22)
	.align		4
.L_22:
        /*001c*/ 	.word	index@($__internal_1_$__cuda_sm10x_tcgen05_guardrail_trap_phase_invalid_during_alloc)
        /*0020*/ 	.word	0x00000008


	//----- nvinfo : EIATTR_FRAME_SIZE
	.align		4
.L_23:
        /*0024*/ 	.byte	0x04, 0x11
        /*0026*/ 	.short	(.L_25 - .L_24)
	.align		4
.L_24:
        /*0028*/ 	.word	index@($__internal_0_$__cuda_sm10x_tcgen05_guardrail_trap_col_being_dealloced_not_returned_by_alloc)
        /*002c*/ 	.word	0x00000008


	//----- nvinfo : EIATTR_FRAME_SIZE
	.align		4
.L_25:
        /*0030*/ 	.byte	0x04, 0x11
        /*0032*/ 	.short	(.L_27 - .L_26)
	.align		4
.L_26:
        /*0034*/ 	.word	index@(_ZN7cutlass13device_kernelINS_4conv6kernel13ConvUniversalINS1_16ConvProblemShapeILNS1_8OperatorE1ELi3EEENS1_10collective14CollectiveConvINS1_47MainloopSm100TmaUmmaWarpSpecializedImplicitGemmILS5_1ELi16ELi3ELi1ELi2EN4cute5tupleIJNSA_1CILi2EEENSC_ILi1EEESE_EEEEENSB_IJNSC_ILi128EEENSC_ILi64EEENSB_IJNSC_ILi32EEEEEEEEENS_10tfloat32_tESM_NSA_8TiledMMAINSA_8MMA_AtomIJNSA_23SM100_MMA_TF32_2x1SM_SSISM_SM_fLi128ELi64ELNSA_4UMMA5MajorE0ELSR_1ELNSQ_7ScaleInE0ELSS_0EEEEEENSA_6LayoutINSB_IJSE_SE_SE_EEENSB_IJNSC_ILi0EEESX_SX_EEEEENSB_IJNSA_10UnderscoreES10_S10_EEEEENS7_6detail27Sm100ImplicitGemmTileTraitsINSA_25SM100_TMA_2SM_LOAD_IM2COLENSA_14ComposedLayoutINSA_7SwizzleILi3ELi4ELi3EEENSA_18smem_ptr_flag_bitsILi32EEENSV_INSB_IJNSC_ILi8EEESJ_EEENSB_IJSJ_SE_EEEEEEEvEENS14_INSA_18SM100_TMA_2SM_LOADENS16_INS17_ILi2ELi5ELi2EEES1A_NSV_INSB_IJSJ_NSC_ILi4EEEEEENSB_IJSE_SJ_EEEEEEEvEEEENS_8epilogue10collective18CollectiveEpilogueINS1Q_23Sm100TmaWarpSpecializedILi3ELi2ELi16ELb1ELb0EEEJNSB_IJSI_SI_SK_EEENSB_IJNSV_ISI_SE_EENSV_INSB_IJNSC_ILi16EEESD_EEES1L_EEEEESM_NSB_IJNSB_IJllllEEESE_SX_EEESM_S22_NS1Q_6fusion15FusionCallbacksIS1U_NS23_17LinearCombinationISM_fSM_fLNS_15FloatRoundStyleE2EEES1V_S20_JEEENSA_5SM1004TMEM4LOAD26SM100_TMEM_LOAD_32dp32b16xENSA_20SM90_TMA_LOAD_IM2COLENS16_INS17_ILi2ELi4ELi3EEES1A_NSV_INSB_IJS1B_S1X_EEENSB_IJS1X_SE_EEEEEEENSA_39AutoVectorizingCopyWithAssumedAlignmentILi128EEENSA_21SM90_TMA_STORE_IM2COLES2I_S2K_S2K_EEEvvEEEEvNT_6ParamsE)
        /*0038*/ 	.word	0x00000008


	//----- nvinfo : EIATTR_MIN_STACK_SIZE
	.align		4
.L_27:
        /*003c*/ 	.byte	0x04, 0x12
        /*003e*/ 	.short	(.L_29 - .L_28)
	.align		4
.L_28:
        /*0040*/ 	.word	index@(_ZN7cutlass13device_kernelINS_4conv6kernel13ConvUniversalINS1_16ConvProblemShapeILNS1_8OperatorE1ELi3EEENS1_10collective14CollectiveConvINS1_47MainloopSm100TmaUmmaWarpSpecializedImplicitGemmILS5_1ELi16ELi3ELi1ELi2EN4cute5tupleIJNSA_1CILi2EEENSC_ILi1EEESE_EEEEENSB_IJNSC_ILi128EEENSC_ILi64EEENSB_IJNSC_ILi32EEEEEEEEENS_10tfloat32_tESM_NSA_8TiledMMAINSA_8MMA_AtomIJNSA_23SM100_MMA_TF32_2x1SM_SSISM_SM_fLi128ELi64ELNSA_4UMMA5MajorE0ELSR_1ELNSQ_7ScaleInE0ELSS_0EEEEEENSA_6LayoutINSB_IJSE_SE_SE_EEENSB_IJNSC_ILi0EEESX_SX_EEEEENSB_IJNSA_10UnderscoreES10_S10_EEEEENS7_6detail27Sm100ImplicitGemmTileTraitsINSA_25SM100_TMA_2SM_LOAD_IM2COLENSA_14ComposedLayoutINSA_7SwizzleILi3ELi4ELi3EEENSA_18smem_ptr_flag_bitsILi32EEENSV_INSB_IJNSC_ILi8EEESJ_EEENSB_IJSJ_SE_EEEEEEEvEENS14_INSA_18SM100_TMA_2SM_LOADENS16_INS17_ILi2ELi5ELi2EEES1A_NSV_INSB_IJSJ_NSC_ILi4EEEEEENSB_IJSE_SJ_EEEEEEEvEEEENS_8epilogue10collective18CollectiveEpilogueINS1Q_23Sm100TmaWarpSpecializedILi3ELi2ELi16ELb1ELb0EEEJNSB_IJSI_SI_SK_EEENSB_IJNSV_ISI_SE_EENSV_INSB_IJNSC_ILi16EEESD_EEES1L_EEEEESM_NSB_IJNSB_IJllllEEESE_SX_EEESM_S22_NS1Q_6fusion15FusionCallbacksIS1U_NS23_17LinearCombinationISM_fSM_fLNS_15FloatRoundStyleE2EEES1V_S20_JEEENSA_5SM1004TMEM4LOAD26SM100_TMEM_LOAD_32dp32b16xENSA_20SM90_TMA_LOAD_IM2COLENS16_INS17_ILi2ELi4ELi3EEES1A_NSV_INSB_IJS1B_S1X_EEENSB_IJS1X_SE_EEEEEEENSA_39AutoVectorizingCopyWithAssumedAlignmentILi128EEENSA_21SM90_TMA_STORE_IM2COLES2I_S2K_S2K_EEEvvEEEEvNT_6ParamsE)
        /*0044*/ 	.word	0x00000008
.L_29:


//--------------------- .nv.compat                --------------------------
	.section	.nv.compat,"",@"SHT_CUDA_COMPAT_INFO"
	.align	4
        /*0000*/ 	.byte	0x02, 0x09, 0x01, 0x00, 0x02, 0x02, 0x02, 0x00, 0x02, 0x05, 0x05, 0x00, 0x03, 0x07, 0x01, 0x01
        /*0010*/ 	.byte	0x02, 0x03, 0x01, 0x00, 0x02, 0x06, 0x01, 0x00, 0x04, 0x0b, 0x08, 0x00, 0x09, 0x00, 0x00, 0x00
        /*0020*/ 	.byte	0x00, 0x00, 0x00, 0x00


//--------------------- .nv.info._ZN7cutlass13device_kernelINS_4conv6kernel13ConvUniversalINS1_16ConvProblemShapeILNS1_8OperatorE1ELi3EEENS1_10collective14CollectiveConvINS1_47MainloopSm100TmaUmmaWarpSpecializedImplicitGemmILS5_1ELi16ELi3ELi1ELi2EN4cute5tupleIJNSA_1CILi2EEENSC_ILi1EEESE_EEEEENSB_IJNSC_ILi128EEENSC_ILi64EEENSB_IJNSC_ILi32EEEEEEEEENS_10tfloat32_tESM_NSA_8TiledMMAINSA_8MMA_AtomIJNSA_23SM100_MMA_TF32_2x1SM_SSISM_SM_fLi128ELi64ELNSA_4UMMA5MajorE0ELSR_1ELNSQ_7ScaleInE0ELSS_0EEEEEENSA_6LayoutINSB_IJSE_SE_SE_EEENSB_IJNSC_ILi0EEESX_SX_EEEEENSB_IJNSA_10UnderscoreES10_S10_EEEEENS7_6detail27Sm100ImplicitGemmTileTraitsINSA_25SM100_TMA_2SM_LOAD_IM2COLENSA_14ComposedLayoutINSA_7SwizzleILi3ELi4ELi3EEENSA_18smem_ptr_flag_bitsILi32EEENSV_INSB_IJNSC_ILi8EEESJ_EEENSB_IJSJ_SE_EEEEEEEvEENS14_INSA_18SM100_TMA_2SM_LOADENS16_INS17_ILi2ELi5ELi2EEES1A_NSV_INSB_IJSJ_NSC_ILi4EEEEEENSB_IJSE_SJ_EEEEEEEvEEEENS_8epilogue10collective18CollectiveEpilogueINS1Q_23Sm100TmaWarpSpecializedILi3ELi2ELi16ELb1ELb0EEEJNSB_IJSI_SI_SK_EEENSB_IJNSV_ISI_SE_EENSV_INSB_IJNSC_ILi16EEESD_EEES1L_EEEEESM_NSB_IJNSB_IJllllEEESE_SX_EEESM_S22_NS1Q_6fusion15FusionCallbacksIS1U_NS23_17LinearCombinationISM_fSM_fLNS_15FloatRoundStyleE2EEES1V_S20_JEEENSA_5SM1004TMEM4LOAD26SM100_TMEM_LOAD_32dp32b16xENSA_20SM90_TMA_LOAD_IM2COLENS16_INS17_ILi2ELi4ELi3EEES1A_NSV_INSB_IJS1B_S1X_EEENSB_IJS1X_SE_EEEEEEENSA_39AutoVectorizingCopyWithAssumedAlignmentILi128EEENSA_21SM90_TMA_STORE_IM2COLES2I_S2K_S2K_EEEvvEEEEvNT_6ParamsE --------------------------
	.section	.nv.info._ZN7cutlass13device_kernelINS_4conv6kernel13ConvUniversalINS1_16ConvProblemShapeILNS1_8OperatorE1ELi3EEENS1_10collective14CollectiveConvINS1_47MainloopSm100TmaUmmaWarpSpecializedImplicitGemmILS5_1ELi16ELi3ELi1ELi2EN4cute5tupleIJNSA_1CILi2EEENSC_ILi1EEESE_EEEEENSB_IJNSC_ILi128EEENSC_ILi64EEENSB_IJNSC_ILi32EEEEEEEEENS_10tfloat32_tESM_NSA_8TiledMMAINSA_8MMA_AtomIJNSA_23SM100_MMA_TF32_2x1SM_SSISM_SM_fLi128ELi64ELNSA_4UMMA5MajorE0ELSR_1ELNSQ_7ScaleInE0ELSS_0EEEEEENSA_6LayoutINSB_IJSE_SE_SE_EEENSB_IJNSC_ILi0EEESX_SX_EEEEENSB_IJNSA_10UnderscoreES10_S10_EEEEENS7_6detail27Sm100ImplicitGemmTileTraitsINSA_25SM100_TMA_2SM_LOAD_IM2COLENSA_14ComposedLayoutINSA_7SwizzleILi3ELi4ELi3EEENSA_18smem_ptr_flag_bitsILi32EEENSV_INSB_IJNSC_ILi8EEESJ_EEENSB_IJSJ_SE_EEEEEEEvEENS14_INSA_18SM100_TMA_2SM_LOADENS16_INS17_ILi2ELi5ELi2EEES1A_NSV_INSB_IJSJ_NSC_ILi4EEEEEENSB_IJSE_SJ_EEEEEEEvEEEENS_8epilogue10collective18CollectiveEpilogueINS1Q_23Sm100TmaWarpSpecializedILi3ELi2ELi16ELb1ELb0EEEJNSB_IJSI_SI_SK_EEENSB_IJNSV_ISI_SE_EENSV_INSB_IJNSC_ILi16EEESD_EEES1L_EEEEESM_NSB_IJNSB_IJllllEEESE_SX_EEESM_S22_NS1Q_6fusion15FusionCallbacksIS1U_NS23_17LinearCombinationISM_fSM_fLNS_15FloatRoundStyleE2EEES1V_S20_JEEENSA_5SM1004TMEM4LOAD26SM100_TMEM_LOAD_32dp32b16xENSA_20SM90_TMA_LOAD_IM2COLENS16_INS17_ILi2ELi4ELi3EEES1A_NSV_INSB_IJS1B_S1X_EEENSB_IJS1X_SE_EEEEEEENSA_39AutoVectorizingCopyWithAssumedAlignmentILi128EEENSA_21SM90_TMA_STORE_IM2COLES2I_S2K_S2K_EEEvvEEEEvNT_6ParamsE,"",@"SHT_CUDA_INFO"
	.sectionflags	@""
	.align	4


	//----- nvinfo : EIATTR_CUDA_API_VERSION
	.align		4
        /*0000*/ 	.byte	0x04, 0x37
        /*0002*/ 	.short	(.L_31 - .L_30)
.L_30:
        /*0004*/ 	.word	0x00000082


	//----- nvinfo : EIATTR_KPARAM_INFO
	.align		4
.L_31:
        /*0008*/ 	.byte	0x04, 0x17
        /*000a*/ 	.short	(.L_33 - .L_32)
.L_32:
        /*000c*/ 	.word	0x00000000
        /*0010*/ 	.short	0x0000
        /*0012*/ 	.short	0x0000
        /*0014*/ 	.byte	0x00, 0xf0, 0x01, 0x24


	//----- nvinfo : EIATTR_AT_ENTRY_FRAGMENTS
	.align		4
.L_33:
        /*0018*/ 	.byte	0x04, 0x4f
        /*001a*/ 	.short	(.L_35 - .L_34)


	//   ....[0]....
.L_34:
        /*001c*/ 	.word	0x00000007


	//----- nvinfo : EIATTR_RESERVED_SMEM_USED
	.align		4
.L_35:
        /*0020*/ 	.byte	0x01, 0x41
	.zero		2


	//----- nvinfo : EIATTR_SPARSE_MMA_MASK
	.align		4
        /*0024*/ 	.byte	0x03, 0x50
        /*0026*/ 	.short	0x0000


	//----- nvinfo : EIATTR_TCGEN05_2CTA_USED
	.align		4
        /*0028*/ 	.byte	0x01, 0x52
	.zero		2


	//----- nvinfo : EIATTR_MAXREG_COUNT
	.align		4
        /*002c*/ 	.byte	0x03, 0x1b
        /*002e*/ 	.short	0x00ff


	//----- nvinfo : EIATTR_NUM_BARRIERS
	.align		4
        /*0030*/ 	.byte	0x02, 0x4c
        /*0032*/ 	.byte	0x07
	.zero		1


	//----- nvinfo : EIATTR_EXTERNS
	.align		4
        /*0034*/ 	.byte	0x04, 0x0f
        /*0036*/ 	.short	(.L_37 - .L_36)


	//   ....[0]....
	.align		4
.L_36:
        /*0038*/ 	.word	index@(__assertfail)


	//----- nvinfo : EIATTR_MERCURY_ISA_VERSION
	.align		4
.L_37:
        /*003c*/ 	.byte	0x03, 0x5f
        /*003e*/ 	.short	0x0101


	//----- nvinfo : EIATTR_INT_WARP_WIDE_INSTR_OFFSETS
	.align		4
        /*0040*/ 	.byte	0x04, 0x31
        /*0042*/ 	.short	(.L_39 - .L_38)


	//   ....[0]....
.L_38:
        /*0044*/ 	.word	0x00000de0


	//   ....[1]....
        /*0048*/ 	.word	0x00000e90


	//   ....[2]....
        /*004c*/ 	.word	0x00004d30


	//   ....[3]....
        /*0050*/ 	.word	0x00004d50


	//   ....[4]....
        /*0054*/ 	.word	0x00004d80


	//   ....[5]....
        /*0058*/ 	.word	0x00005aa0


	//   ....[6]....
        /*005c*/ 	.word	0x00005c00


	//   ....[7]....
        /*0060*/ 	.word	0x00005c60


	//   ....[8]....
        /*0064*/ 	.word	0x00005e00


	//   ....[9]....
        /*0068*/ 	.word	0x00005ee0


	//   ....[10]....
        /*006c*/ 	.word	0x00005f70


	//----- nvinfo : EIATTR_COOP_GROUP_MASK_REGIDS
	.align		4
.L_39:
        /*0070*/ 	.byte	0x04, 0x29
        /*0072*/ 	.short	(.L_41 - .L_40)


	//   ....[0]....
.L_40:
        /*0074*/ 	.word	0xffffffff


	//   ....[1]....
        /*0078*/ 	.word	0xffffffff


	//   ....[2]....
        /*007c*/ 	.word	0xffffffff


	//   ....[3]....
        /*0080*/ 	.word	0xffffffff


	//   ....[4]....
        /*0084*/ 	.word	0xffffffff


	//   ....[5]....
        /*0088*/ 	.word	0xffffffff


	//   ....[6]....
        /*008c*/ 	.word	0xffffffff


	//   ....[7]....
        /*0090*/ 	.word	0xffffffff


	//   ....[8]....
        /*0094*/ 	.word	0xffffffff


	//   ....[9]....
        /*0098*/ 	.word	0xffffffff


	//   ....[10]....
        /*009c*/ 	.word	0xffffffff


	//   ....[11]....
        /*00a0*/ 	.word	0xffffffff


	//   ....[12]....
        /*00a4*/ 	.word	0xffffffff


	//----- nvinfo : EIATTR_COOP_GROUP_INSTR_OFFSETS
	.align		4
.L_41:
        /*00a8*/ 	.byte	0x04, 0x28
        /*00aa*/ 	.short	(.L_43 - .L_42)


	//   ....[0]....
.L_42:
        /*00ac*/ 	.word	0x000000d0


	//   ....[1]....
        /*00b0*/ 	.word	0x00000540


	//   ....[2]....
        /*00b4*/ 	.word	0x00000890


	//   ....[3]....
        /*00b8*/ 	.word	0x00000a10


	//   ....[4]....
        /*00bc*/ 	.word	0x00000b10


	//   ....[5]....
        /*00c0*/ 	.word	0x00000c60


	//   ....[6]....
        /*00c4*/ 	.word	0x00000f00


	//   ....[7]....
        /*00c8*/ 	.word	0x00002830


	//   ....[8]....
        /*00cc*/ 	.word	0x00003c00


	//   ....[9]....
        /*00d0*/ 	.word	0x000040d0


	//   ....[10]....
        /*00d4*/ 	.word	0x00004100


	//   ....[11]....
        /*00d8*/ 	.word	0x00004c50


	//   ....[12]....
        /*00dc*/ 	.word	0x00004e50


	//----- nvinfo : EIATTR_VRC_CTA_INIT_COUNT
	.align		4
.L_43:
        /*00e0*/ 	.byte	0x02, 0x4a
        /*00e2*/ 	.byte	0x80
	.zero		1


	//----- nvinfo : EIATTR_SYSCALL_OFFSETS
	.align		4
        /*00e4*/ 	.byte	0x04, 0x46
        /*00e6*/ 	.short	(.L_45 - .L_44)


	//   ....[0]....
.L_44:
        /*00e8*/ 	.word	0x00006c30


	//   ....[1]....
        /*00ec*/ 	.word	0x00006d20


	//   ....[2]....
        /*00f0*/ 	.word	0x00007760


	//   ....[3]....
        /*00f4*/ 	.word	0x000081c0


	//----- nvinfo : EIATTR_MBARRIER_INSTR_OFFSETS
	.align		4
.L_45:
        /*00f8*/ 	.byte	0x04, 0x39
        /*00fa*/ 	.short	(.L_47 - .L_46)


	//   ....[0]....
.L_46:
        /*00fc*/ 	.word	0x00000670
        /*0100*/ 	.word	0x000000ff
        /*0104*/ 	.word	0x00000000
        /*0108*/ 	.short	0x0100
        /*010a*/ 	.byte	0x04
	.zero		1


	//   ....[1]....
        /*010c*/ 	.word	0x00000680
        /*0110*/ 	.word	0x000000ff
        /*0114*/ 	.word	0x00000080
        /*0118*/ 	.short	0x0100
        /*011a*/ 	.byte	0x04
	.zero		1


	//   ....[2]....
        /*011c*/ 	.word	0x00000690
        /*0120*/ 	.word	0x000000ff
        /*0124*/ 	.word	0x00000008
        /*0128*/ 	.short	0x0100
        /*012a*/ 	.byte	0x04
	.zero		1


	//   ....[3]....
        /*012c*/ 	.word	0x000006a0
        /*0130*/ 	.word	0x000000ff
        /*0134*/ 	.word	0x00000088
        /*0138*/ 	.short	0x0100
        /*013a*/ 	.byte	0x04
	.zero		1


	//   ....[4]....
        /*013c*/ 	.word	0x000006b0
        /*0140*/ 	.word	0x000000ff
        /*0144*/ 	.word	0x00000010
        /*0148*/ 	.short	0x0100
        /*014a*/ 	.byte	0x04
	.zero		1


	//   ....[5]....
        /*014c*/ 	.word	0x000006c0
        /*0150*/ 	.word	0x000000ff
        /*0154*/ 	.word	0x00000090
        /*0158*/ 	.short	0x0100
        /*015a*/ 	.byte	0x04
	.zero		1


	//   ....[6]....
        /*015c*/ 	.word	0x000006d0
        /*0160*/ 	.word	0x000000ff
        /*0164*/ 	.word	0x00000018
        /*0168*/ 	.short	0x0100
        /*016a*/ 	.byte	0x04
	.zero		1


	//   ....[7]....
        /*016c*/ 	.word	0x000006e0
        /*0170*/ 	.word	0x000000ff
        /*0174*/ 	.word	0x00000098
        /*0178*/ 	.short	0x0100
        /*017a*/ 	.byte	0x04
	.zero		1


	//   ....[8]....
        /*017c*/ 	.word	0x000006f0
        /*0180*/ 	.word	0x000000ff
        /*0184*/ 	.word	0x00000020
        /*0188*/ 	.short	0x0100
        /*018a*/ 	.byte	0x04
	.zero		1


	//   ....[9]....
        /*018c*/ 	.word	0x00000700
        /*0190*/ 	.word	0x000000ff
        /*0194*/ 	.word	0x000000a0
        /*0198*/ 	.short	0x0100
        /*019a*/ 	.byte	0x04
	.zero		1


	//   ....[10]....
        /*019c*/ 	.word	0x00000710
        /*01a0*/ 	.word	0x000000ff
        /*01a4*/ 	.word	0x00000028
        /*01a8*/ 	.short	0x0100
        /*01aa*/ 	.byte	0x04
	.zero		1


	//   ....[11]....
        /*01ac*/ 	.word	0x00000720
        /*01b0*/ 	.word	0x000000ff
        /*01b4*/ 	.word	0x000000a8
        /*01b8*/ 	.short	0x0100
        /*01ba*/ 	.byte	0x04
	.zero		1


	//   ....[12]....
        /*01bc*/ 	.word	0x00000730
        /*01c0*/ 	.word	0x000000ff
        /*01c4*/ 	.word	0x00000030
        /*01c8*/ 	.short	0x0100
        /*01ca*/ 	.byte	0x04
	.zero		1


	//   ....[13]....
        /*01cc*/ 	.word	0x00000740
        /*01d0*/ 	.word	0x000000ff
        /*01d4*/ 	.word	0x000000b0
        /*01d8*/ 	.short	0x0100
        /*01da*/ 	.byte	0x04
	.zero		1


	//   ....[14]....
        /*01dc*/ 	.word	0x00000750
        /*01e0*/ 	.word	0x000000ff
        /*01e4*/ 	.word	0x00000038
        /*01e8*/ 	.short	0x0100
        /*01ea*/ 	.byte	0x04
	.zero		1


	//   ....[15]....
        /*01ec*/ 	.word	0x00000760
        /*01f0*/ 	.word	0x000000ff
        /*01f4*/ 	.word	0x000000b8
        /*01f8*/ 	.short	0x0100
        /*01fa*/ 	.byte	0x04
	.zero		1


	//   ....[16]....
        /*01fc*/ 	.word	0x00000770
        /*0200*/ 	.word	0x000000ff
        /*0204*/ 	.word	0x00000040
        /*0208*/ 	.short	0x0100
        /*020a*/ 	.byte	0x04
	.zero		1


	//   ....[17]....
        /*020c*/ 	.word	0x00000780
        /*0210*/ 	.word	0x000000ff
        /*0214*/ 	.word	0x000000c0
        /*0218*/ 	.short	0x0100
        /*021a*/ 	.byte	0x04
	.zero		1


	//   ....[18]....
        /*021c*/ 	.word	0x00000790
        /*0220*/ 	.word	0x000000ff
        /*0224*/ 	.word	0x00000048
        /*0228*/ 	.short	0x0100
        /*022a*/ 	.byte	0x04
	.zero		1


	//   ....[19]....
        /*022c*/ 	.word	0x000007a0
        /*0230*/ 	.word	0x000000ff
        /*0234*/ 	.word	0x000000c8
        /*0238*/ 	.short	0x0100
        /*023a*/ 	.byte	0x04
	.zero		1


	//   ....[20]....
        /*023c*/ 	.word	0x000007b0
        /*0240*/ 	.word	0x000000ff
        /*0244*/ 	.word	0x00000050
        /*0248*/ 	.short	0x0100
        /*024a*/ 	.byte	0x04
	.zero		1


	//   ....[21]....
        /*024c*/ 	.word	0x000007c0
        /*0250*/ 	.word	0x000000ff
        /*0254*/ 	.word	0x000000d0
        /*0258*/ 	.short	0x0100
        /*025a*/ 	.byte	0x04
	.zero		1


	//   ....[22]....
        /*025c*/ 	.word	0x000007d0
        /*0260*/ 	.word	0x000000ff
        /*0264*/ 	.word	0x00000058
        /*0268*/ 	.short	0x0100
        /*026a*/ 	.byte	0x04
	.zero		1


	//   ....[23]....
        /*026c*/ 	.word	0x000007e0
        /*0270*/ 	.word	0x000000ff
        /*0274*/ 	.word	0x000000d8
        /*0278*/ 	.short	0x0100
        /*027a*/ 	.byte	0x04
	.zero		1


	//   ....[24]....
        /*027c*/ 	.word	0x000007f0
        /*0280*/ 	.word	0x000000ff
        /*0284*/ 	.word	0x00000060
        /*0288*/ 	.short	0x0100
        /*028a*/ 	.byte	0x04
	.zero		1


	//   ....[25]....
        /*028c*/ 	.word	0x00000800
        /*0290*/ 	.word	0x000000ff
        /*0294*/ 	.word	0x000000e0
        /*0298*/ 	.short	0x0100
        /*029a*/ 	.byte	0x04
	.zero		1


	//   ....[26]....
        /*029c*/ 	.word	0x00000810
        /*02a0*/ 	.word	0x000000ff
        /*02a4*/ 	.word	0x00000068
        /*02a8*/ 	.short	0x0100
        /*02aa*/ 	.byte	0x04
	.zero		1


	//   ....[27]....
        /*02ac*/ 	.word	0x00000820
        /*02b0*/ 	.word	0x000000ff
        /*02b4*/ 	.word	0x000000e8
        /*02b8*/ 	.short	0x0100
        /*02ba*/ 	.byte	0x04
	.zero		1


	//   ....[28]....
        /*02bc*/ 	.word	0x00000830
        /*02c0*/ 	.word	0x000000ff
        /*02c4*/ 	.word	0x00000070
        /*02c8*/ 	.short	0x0100
        /*02ca*/ 	.byte	0x04
	.zero		1


	//   ....[29]....
        /*02cc*/ 	.word	0x00000840
        /*02d0*/ 	.word	0x000000ff
        /*02d4*/ 	.word	0x000000f0
        /*02d8*/ 	.short	0x0100
        /*02da*/ 	.byte	0x04
	.zero		1


	//   ....[30]....
        /*02dc*/ 	.word	0x00000850
        /*02e0*/ 	.word	0x000000ff
        /*02e4*/ 	.word	0x00000078
        /*02e8*/ 	.short	0x0100
        /*02ea*/ 	.byte	0x04
	.zero		1


	//   ....[31]....
        /*02ec*/ 	.word	0x00000860
        /*02f0*/ 	.word	0x000000ff
        /*02f4*/ 	.word	0x000000f8
        /*02f8*/ 	.short	0x0100
        /*02fa*/ 	.byte	0x04
	.zero		1


	//   ....[32]....
        /*02fc*/ 	.word	0x000009a0
        /*0300*/ 	.word	0x000000ff
        /*0304*/ 	.word	0x00000100
        /*0308*/ 	.short	0x0100
        /*030a*/ 	.byte	0x04
	.zero		1


	//   ....[33]....
        /*030c*/ 	.word	0x000009b0
        /*0310*/ 	.word	0x000000ff
        /*0314*/ 	.word	0x00000118
        /*0318*/ 	.short	0x0100
        /*031a*/ 	.byte	0x04
	.zero		1


	//   ....[34]....
        /*031c*/ 	.word	0x000009c0
        /*0320*/ 	.word	0x000000ff
        /*0324*/ 	.word	0x00000108
        /*0328*/ 	.short	0x0100
        /*032a*/ 	.byte	0x04
	.zero		1


	//   ....[35]....
        /*032c*/ 	.word	0x000009d0
        /*0330*/ 	.word	0x000000ff
        /*0334*/ 	.word	0x00000120
        /*0338*/ 	.short	0x0100
        /*033a*/ 	.byte	0x04
	.zero		1


	//   ....[36]....
        /*033c*/ 	.word	0x000009e0
        /*0340*/ 	.word	0x000000ff
        /*0344*/ 	.word	0x00000110
        /*0348*/ 	.short	0x0100
        /*034a*/ 	.byte	0x04
	.zero		1


	//   ....[37]....
        /*034c*/ 	.word	0x000009f0
        /*0350*/ 	.word	0x000000ff
        /*0354*/ 	.word	0x00000128
        /*0358*/ 	.short	0x0100
        /*035a*/ 	.byte	0x04
	.zero		1


	//   ....[38]....
        /*035c*/ 	.word	0x00000ae0
        /*0360*/ 	.word	0x000000ff
        /*0364*/ 	.word	0x00000130
        /*0368*/ 	.short	0x0100
        /*036a*/ 	.byte	0x04
	.zero		1


	//   ....[39]....
        /*036c*/ 	.word	0x00000af0
        /*0370*/ 	.word	0x000000ff
        /*0374*/ 	.word	0x00000138
        /*0378*/ 	.short	0x0100
        /*037a*/ 	.byte	0x04
	.zero		1


	//   ....[40]....
        /*037c*/ 	.word	0x00000c30
        /*0380*/ 	.word	0x000000ff
        /*0384*/ 	.word	0x00000140
        /*0388*/ 	.short	0x0100
        /*038a*/ 	.byte	0x06
	.zero		1


	//   ....[41]....
        /*038c*/ 	.word	0x00000c40
        /*0390*/ 	.word	0x000000ff
        /*0394*/ 	.word	0x00000148
        /*0398*/ 	.short	0x0100
        /*039a*/ 	.byte	0x06
	.zero		1


	//   ....[42]....
        /*039c*/ 	.word	0x00000d80
        /*03a0*/ 	.word	0x000000ff
        /*03a4*/ 	.word	0x00000150
        /*03a8*/ 	.short	0x0100
        /*03aa*/ 	.byte	0x04
	.zero		1


	//   ....[43]....
        /*03ac*/ 	.word	0x00000d90
        /*03b0*/ 	.word	0x000000ff
        /*03b4*/ 	.word	0x00000160
        /*03b8*/ 	.short	0x0100
        /*03ba*/ 	.byte	0x04
	.zero		1


	//   ....[44]....
        /*03bc*/ 	.word	0x00000da0
        /*03c0*/ 	.word	0x000000ff
        /*03c4*/ 	.word	0x00000158
        /*03c8*/ 	.short	0x0100
        /*03ca*/ 	.byte	0x04
	.zero		1


	//   ....[45]....
        /*03cc*/ 	.word	0x00000db0
        /*03d0*/ 	.word	0x000000ff
        /*03d4*/ 	.word	0x00000168
        /*03d8*/ 	.short	0x0100
        /*03da*/ 	.byte	0x04
	.zero		1


	//   ....[46]....
        /*03dc*/ 	.word	0x00000eb0
        /*03e0*/ 	.word	0x000000ff
        /*03e4*/ 	.word	0x00000170
        /*03e8*/ 	.short	0x0100
        /*03ea*/ 	.byte	0x06
	.zero		1


	//   ....[47]....
        /*03ec*/ 	.word	0x00001a10
        /*03f0*/ 	.word	0x000000ff
        /*03f4*/ 	.word	0x00000080
        /*03f8*/ 	.short	0x010a
        /*03fa*/ 	.byte	0x04
	.zero		1


	//   ....[48]....
        /*03fc*/ 	.word	0x00001d60
        /*0400*/ 	.word	0x000000ff
        /*0404*/ 	.word	0x00000080
        /*0408*/ 	.short	0x010a
        /*040a*/ 	.byte	0x09
	.zero		1


	//   ....[49]....
        /*040c*/ 	.word	0x00001f10
        /*0410*/ 	.word	0x000000ff
        /*0414*/ 	.word	0x00000080
        /*0418*/ 	.short	0x010a
        /*041a*/ 	.byte	0x08
	.zero		1


	//   ....[50]....
        /*041c*/ 	.word	0x00002140
        /*0420*/ 	.word	0x000000ff
        /*0424*/ 	.word	0x00000138
        /*0428*/ 	.short	0x0101
        /*042a*/ 	.byte	0x1e
	.zero		1


	//   ....[51]....
        /*042c*/ 	.word	0x00002170
        /*0430*/ 	.word	0x000000ff
        /*0434*/ 	.word	0x00000080
        /*0438*/ 	.short	0x010a
        /*043a*/ 	.byte	0x04
	.zero		1


	//   ....[52]....
        /*043c*/ 	.word	0x00002450
        /*0440*/ 	.word	0x000000ff
        /*0444*/ 	.word	0x00000080
        /*0448*/ 	.short	0x010a
        /*044a*/ 	.byte	0x09
	.zero		1


	//   ....[53]....
        /*044c*/ 	.word	0x00002600
        /*0450*/ 	.word	0x000000ff
        /*0454*/ 	.word	0x00000080
        /*0458*/ 	.short	0x010a
        /*045a*/ 	.byte	0x08
	.zero		1


	//   ....[54]....
        /*045c*/ 	.word	0x00002840
        /*0460*/ 	.word	0x000000ff
        /*0464*/ 	.word	0x00000140
        /*0468*/ 	.short	0x010a
        /*046a*/ 	.byte	0x1e
	.zero		1


	//   ....[55]....
        /*046c*/ 	.word	0x00002900
        /*0470*/ 	.word	0x000000ff
        /*0474*/ 	.word	0x00000000
        /*0478*/ 	.short	0x0101
        /*047a*/ 	.byte	0x04
	.zero		1


	//   ....[56]....
        /*047c*/ 	.word	0x00002f00
        /*0480*/ 	.word	0x000000ff
        /*0484*/ 	.word	0x00000000
        /*0488*/ 	.short	0x010a
        /*048a*/ 	.byte	0x04
	.zero		1


	//   ....[57]....
        /*048c*/ 	.word	0x00002fa0
        /*0490*/ 	.word	0x000000ff
        /*0494*/ 	.word	0x00000000
        /*0498*/ 	.short	0x010a
        /*049a*/ 	.byte	0x05
	.zero		1


	//   ....[58]....
        /*049c*/ 	.word	0x00003040
        /*04a0*/ 	.word	0x000000ff
        /*04a4*/ 	.word	0x00000000
        /*04a8*/ 	.short	0x010a
        /*04aa*/ 	.byte	0x05
	.zero		1


	//   ....[59]....
        /*04ac*/ 	.word	0x000030e0
        /*04b0*/ 	.word	0x000000ff
        /*04b4*/ 	.word	0x00000000
        /*04b8*/ 	.short	0x010a
        /*04ba*/ 	.byte	0x05
	.zero		1


	//   ....[60]....
        /*04bc*/ 	.word	0x00003180
        /*04c0*/ 	.word	0x000000ff
        /*04c4*/ 	.word	0x00000000
        /*04c8*/ 	.short	0x010a
        /*04ca*/ 	.byte	0x05
	.zero		1


	//   ....[61]....
        /*04cc*/ 	.word	0x00003220
        /*04d0*/ 	.word	0x000000ff
        /*04d4*/ 	.word	0x00000000
        /*04d8*/ 	.short	0x010a
        /*04da*/ 	.byte	0x05
	.zero		1


	//   ....[62]....
        /*04dc*/ 	.word	0x000032c0
        /*04e0*/ 	.word	0x000000ff
        /*04e4*/ 	.word	0x00000000
        /*04e8*/ 	.short	0x010a
        /*04ea*/ 	.byte	0x05
	.zero		1


	//   ....[63]....
        /*04ec*/ 	.word	0x00003360
        /*04f0*/ 	.word	0x000000ff
        /*04f4*/ 	.word	0x00000000
        /*04f8*/ 	.short	0x010a
        /*04fa*/ 	.byte	0x05
	.zero		1


	//   ....[64]....
        /*04fc*/ 	.word	0x00003400
        /*0500*/ 	.word	0x000000ff
        /*0504*/ 	.word	0x00000000
        /*0508*/ 	.short	0x010a
        /*050a*/ 	.byte	0x05
	.zero		1


	//   ....[65]....
        /*050c*/ 	.word	0x000034a0
        /*0510*/ 	.word	0x000000ff
        /*0514*/ 	.word	0x00000000
        /*0518*/ 	.short	0x010a
        /*051a*/ 	.byte	0x05
	.zero		1


	//   ....[66]....
        /*051c*/ 	.word	0x00003540
        /*0520*/ 	.word	0x000000ff
        /*0524*/ 	.word	0x00000000
        /*0528*/ 	.short	0x010a
        /*052a*/ 	.byte	0x05
	.zero		1


	//   ....[67]....
        /*052c*/ 	.word	0x000035e0
        /*0530*/ 	.word	0x000000ff
        /*0534*/ 	.word	0x00000000
        /*0538*/ 	.short	0x010a
        /*053a*/ 	.byte	0x05
	.zero		1


	//   ....[68]....
        /*053c*/ 	.word	0x00003680
        /*0540*/ 	.word	0x000000ff
        /*0544*/ 	.word	0x00000000
        /*0548*/ 	.short	0x010a
        /*054a*/ 	.byte	0x05
	.zero		1


	//   ....[69]....
        /*054c*/ 	.word	0x00003720
        /*0550*/ 	.word	0x000000ff
        /*0554*/ 	.word	0x00000000
        /*0558*/ 	.short	0x010a
        /*055a*/ 	.byte	0x05
	.zero		1


	//   ....[70]....
        /*055c*/ 	.word	0x000037c0
        /*0560*/ 	.word	0x000000ff
        /*0564*/ 	.word	0x00000000
        /*0568*/ 	.short	0x010a
        /*056a*/ 	.byte	0x05
	.zero		1


	//   ....[71]....
        /*056c*/ 	.word	0x00003870
        /*0570*/ 	.word	0x00000000
        /*0574*/ 	.word	0x00000000
        /*0578*/ 	.short	0x010a
        /*057a*/ 	.byte	0xff
	.zero		1


	//   ....[72]....
        /*057c*/ 	.word	0x000039c0
        /*0580*/ 	.word	0x000000ff
        /*0584*/ 	.word	0x00000148
        /*0588*/ 	.short	0x010a
        /*058a*/ 	.byte	0x04
	.zero		1


	//   ....[73]....
        /*058c*/ 	.word	0x00003a60
        /*0590*/ 	.word	0x000000ff
        /*0594*/ 	.word	0x00000140
        /*0598*/ 	.short	0x010a
        /*059a*/ 	.byte	0x04
	.zero		1


	//   ....[74]....
        /*059c*/ 	.word	0x00003b00
        /*05a0*/ 	.word	0x000000ff
        /*05a4*/ 	.word	0x00000000
        /*05a8*/ 	.short	0x0101
        /*05aa*/ 	.byte	0x05
	.zero		1


	//   ....[75]....
        /*05ac*/ 	.word	0x00003b40
        /*05b0*/ 	.word	0x000000ff
        /*05b4*/ 	.word	0x00000148
        /*05b8*/ 	.short	0x0106
        /*05ba*/ 	.byte	0x04
	.zero		1


	//   ....[76]....
        /*05bc*/ 	.word	0x00003b80
        /*05c0*/ 	.word	0x00000000
        /*05c4*/ 	.word	0x00000148
        /*05c8*/ 	.short	0x010a
        /*05ca*/ 	.byte	0xff
	.zero		1


	//   ....[77]....
        /*05cc*/ 	.word	0x00003dd0
        /*05d0*/ 	.word	0x000000ff
        /*05d4*/ 	.word	0x00000008
        /*05d8*/ 	.short	0x010a
        /*05da*/ 	.byte	0x05
	.zero		1


	//   ....[78]....
        /*05dc*/ 	.word	0x00003df0
        /*05e0*/ 	.word	0x000000ff
        /*05e4*/ 	.word	0x00000008
        /*05e8*/ 	.short	0x010a
        /*05ea*/ 	.byte	0x05
	.zero		1


	//   ....[79]....
        /*05ec*/ 	.word	0x00003f80
        /*05f0*/ 	.word	0x000000ff
        /*05f4*/ 	.word	0x00000008
        /*05f8*/ 	.short	0x010a
        /*05fa*/ 	.byte	0x05
	.zero		1


	//   ....[80]....
        /*05fc*/ 	.word	0x00003fa0
        /*0600*/ 	.word	0x000000ff
        /*0604*/ 	.word	0x00000008
        /*0608*/ 	.short	0x010a
        /*060a*/ 	.byte	0x05
	.zero		1


	//   ....[81]....
        /*060c*/ 	.word	0x00004060
        /*0610*/ 	.word	0x000000ff
        /*0614*/ 	.word	0x00000000
        /*0618*/ 	.short	0x0101
        /*061a*/ 	.byte	0x04
	.zero		1


	//   ....[82]....
        /*061c*/ 	.word	0x000043f0
        /*0620*/ 	.word	0x000000ff
        /*0624*/ 	.word	0x00000140
        /*0628*/ 	.short	0x010a
        /*062a*/ 	.byte	0x14
	.zero		1


	//   ....[83]....
        /*062c*/ 	.word	0x00004490
        /*0630*/ 	.word	0x000000ff
        /*0634*/ 	.word	0x00000000
        /*0638*/ 	.short	0x0101
        /*063a*/ 	.byte	0x22
	.zero		1


	//   ....[84]....
        /*063c*/ 	.word	0x000044d0
        /*0640*/ 	.word	0x000000ff
        /*0644*/ 	.word	0x00000160
        /*0648*/ 	.short	0x010a
        /*064a*/ 	.byte	0x19
	.zero		1


	//   ....[85]....
        /*064c*/ 	.word	0x00004570
        /*0650*/ 	.word	0x000000ff
        /*0654*/ 	.word	0x00000000
        /*0658*/ 	.short	0x010a
        /*065a*/ 	.byte	0x04
	.zero		1


	//   ....[86]....
        /*065c*/ 	.word	0x000045c0
        /*0660*/ 	.word	0x000000ff
        /*0664*/ 	.word	0x00000000
        /*0668*/ 	.short	0x010a
        /*066a*/ 	.byte	0x12
	.zero		1


	//   ....[87]....
        /*066c*/ 	.word	0x00004710
        /*0670*/ 	.word	0x000000ff
        /*0674*/ 	.word	0x00000000
        /*0678*/ 	.short	0x010a
        /*067a*/ 	.byte	0x05
	.zero		1


	//   ....[88]....
        /*067c*/ 	.word	0x00004a40
        /*0680*/ 	.word	0x000000ff
        /*0684*/ 	.word	0x00000000
        /*0688*/ 	.short	0x010a
        /*068a*/ 	.byte	0x04
	.zero		1


	//   ....[89]....
        /*068c*/ 	.word	0x00004ae0
        /*0690*/ 	.word	0x00000000
        /*0694*/ 	.word	0x00000000
        /*0698*/ 	.short	0x010a
        /*069a*/ 	.byte	0xff
	.zero		1


	//   ....[90]....
        /*069c*/ 	.word	0x00004b20
        /*06a0*/ 	.word	0x00000000
        /*06a4*/ 	.word	0x00000000
        /*06a8*/ 	.short	0x010a
        /*06aa*/ 	.byte	0xff
	.zero		1


	//   ....[91]....
        /*06ac*/ 	.word	0x00004b90
        /*06b0*/ 	.word	0x000000ff
        /*06b4*/ 	.word	0x00000000
        /*06b8*/ 	.short	0x0101
        /*06ba*/ 	.byte	0x04
	.zero		1


	//   ....[92]....
        /*06bc*/ 	.word	0x00004bd0
        /*06c0*/ 	.word	0x000000ff
        /*06c4*/ 	.word	0x00000170
        /*06c8*/ 	.short	0x010a
        /*06ca*/ 	.byte	0x14
	.zero		1


	//   ....[93]....
        /*06cc*/ 	.word	0x00004c40
        /*06d0*/ 	.word	0x000000ff
        /*06d4*/ 	.word	0x00000000
        /*06d8*/ 	.short	0x0101
        /*06da*/ 	.byte	0x04
	.zero		1


	//   ....[94]....
        /*06dc*/ 	.word	0x00005130
        /*06e0*/ 	.word	0x000000ff
        /*06e4*/ 	.word	0x00000140
        /*06e8*/ 	.short	0x010a
        /*06ea*/ 	.byte	0x1b
	.zero		1


	//   ....[95]....
        /*06ec*/ 	.word	0x000051d0
        /*06f0*/ 	.word	0x000000ff
        /*06f4*/ 	.word	0x00000000
        /*06f8*/ 	.short	0x0101
        /*06fa*/ 	.byte	0x26
	.zero		1


	//   ....[96]....
        /*06fc*/ 	.word	0x00005710
        /*0700*/ 	.word	0x000000ff
        /*0704*/ 	.word	0x00000138
        /*0708*/ 	.short	0x010a
        /*070a*/ 	.byte	0x1b
	.zero		1


	//   ....[97]....
        /*070c*/ 	.word	0x00005900
        /*0710*/ 	.word	0x000000ff
        /*0714*/ 	.word	0x00000118
        /*0718*/ 	.short	0x010a
        /*071a*/ 	.byte	0x11
	.zero		1


	//   ....[98]....
        /*071c*/ 	.word	0x00005cc0
        /*0720*/ 	.word	0x000000ff
        /*0724*/ 	.word	0x00000100
        /*0728*/ 	.short	0x010b
        /*072a*/ 	.byte	0x11
	.zero		1


	//   ....[99]....
        /*072c*/ 	.word	0x00005cd0
        /*0730*/ 	.word	0x000000ff
        /*0734*/ 	.word	0x00000000
        /*0738*/ 	.short	0x0101
        /*073a*/ 	.byte	0x05
	.zero		1


	//   ....[100]....
        /*073c*/ 	.word	0x00005cf0
        /*0740*/ 	.word	0x000000ff
        /*0744*/ 	.word	0x00000118
        /*0748*/ 	.short	0x010a
        /*074a*/ 	.byte	0x06
	.zero		1


	//   ....[101]....
        /*074c*/ 	.word	0x00005f90
        /*0750*/ 	.word	0x000000ff
        /*0754*/ 	.word	0x00000100
        /*0758*/ 	.short	0x010b
        /*075a*/ 	.byte	0x06
	.zero		1


	//   ....[102]....
        /*075c*/ 	.word	0x00005fc0
        /*0760*/ 	.word	0x000000ff
        /*0764*/ 	.word	0x00000000
        /*0768*/ 	.short	0x0101
        /*076a*/ 	.byte	0x04
	.zero		1


	//   ....[103]....
        /*076c*/ 	.word	0x00006010
        /*0770*/ 	.word	0x000000ff
        /*0774*/ 	.word	0x00000000
        /*0778*/ 	.short	0x010a
        /*077a*/ 	.byte	0x04
	.zero		1


	//   ....[104]....
        /*077c*/ 	.word	0x000060a0
        /*0780*/ 	.word	0x000000ff
        /*0784*/ 	.word	0x00000000
        /*0788*/ 	.short	0x010a
        /*078a*/ 	.byte	0x05
	.zero		1


	//   ....[105]....
        /*078c*/ 	.word	0x00006140
        /*0790*/ 	.word	0x00000000
        /*0794*/ 	.word	0x00000000
        /*0798*/ 	.short	0x010a
        /*079a*/ 	.byte	0xff
	.zero		1


	//   ....[106]....
        /*079c*/ 	.word	0x000064d0
        /*07a0*/ 	.word	0x000000ff
        /*07a4*/ 	.word	0x00000140
        /*07a8*/ 	.short	0x010a
        /*07aa*/ 	.byte	0x2e
	.zero		1


	//   ....[107]....
        /*07ac*/ 	.word	0x000065a0
        /*07b0*/ 	.word	0x000000ff
        /*07b4*/ 	.word	0x00000000
        /*07b8*/ 	.short	0x0101
        /*07ba*/ 	.byte	0x04
	.zero		1


	//   ....[108]....
        /*07bc*/ 	.word	0x000071f0
        /*07c0*/ 	.word	0x00000000
        /*07c4*/ 	.word	0x00000100
        /*07c8*/ 	.short	0x010a
        /*07ca*/ 	.byte	0xff
	.zero		1


	//   ....[109]....
        /*07cc*/ 	.word	0x000072f0
        /*07d0*/ 	.word	0x0000004a
        /*07d4*/ 	.word	0x00000150
        /*07d8*/ 	.short	0x010a
        /*07da*/ 	.byte	0xff
	.zero		1


	//   ....[110]....
        /*07dc*/ 	.word	0x00007510
        /*07e0*/ 	.word	0x00000000
        /*07e4*/ 	.word	0x00000100
        /*07e8*/ 	.short	0x010a
        /*07ea*/ 	.byte	0xff
	.zero		1


	//   ....[111]....
        /*07ec*/ 	.word	0x00007640
        /*07f0*/ 	.word	0x0000004a
        /*07f4*/ 	.word	0x00000150
        /*07f8*/ 	.short	0x010a
        /*07fa*/ 	.byte	0xff
	.zero		1


	//   ....[112]....
        /*07fc*/ 	.word	0x00007f00
        /*0800*/ 	.word	0x00000000
        /*0804*/ 	.word	0x00000000
        /*0808*/ 	.short	0x0101
        /*080a*/ 	.byte	0xff
	.zero		1


	//   ....[113]....
        /*080c*/ 	.word	0x00007f10
        /*0810*/ 	.word	0x00000003
        /*0814*/ 	.word	0x00000100
        /*0818*/ 	.short	0x010a
        /*081a*/ 	.byte	0xff
	.zero		1


	//   ....[114]....
        /*081c*/ 	.word	0x00007fe0
        /*0820*/ 	.word	0x00000003
        /*0824*/ 	.word	0x00000100
        /*0828*/ 	.short	0x010a
        /*082a*/ 	.byte	0xff
	.zero		1


	//   ....[115]....
        /*082c*/ 	.word	0x00008340
        /*0830*/ 	.word	0x0000004d
        /*0834*/ 	.word	0x00000000
        /*0838*/ 	.short	0x0101
        /*083a*/ 	.byte	0xff
	.zero		1


	//   ....[116]....
        /*083c*/ 	.word	0x00008a00
        /*0840*/ 	.word	0x00000002
        /*0844*/ 	.word	0x00000000
        /*0848*/ 	.short	0x0101
        /*084a*/ 	.byte	0xff
	.zero		1


	//   ....[117]....
        /*084c*/ 	.word	0x00008c80
        /*0850*/ 	.word	0x000000ff
        /*0854*/ 	.word	0x00000000
        /*0858*/ 	.short	0x0101
        /*085a*/ 	.byte	0x04
	.zero		1


	//   ....[118]....
        /*085c*/ 	.word	0x00008cb0
        /*0860*/ 	.word	0x00000000
        /*0864*/ 	.word	0x00000080
        /*0868*/ 	.short	0x010a
        /*086a*/ 	.byte	0xff
	.zero		1


	//   ....[119]....
        /*086c*/ 	.word	0x00008d10
        /*0870*/ 	.word	0x00000000
        /*0874*/ 	.word	0x00000080
        /*0878*/ 	.short	0x010a
        /*087a*/ 	.byte	0xff
	.zero		1


	//   ....[120]....
        /*087c*/ 	.word	0x00008d70
        /*0880*/ 	.word	0x00000000
        /*0884*/ 	.word	0x00000140
        /*0888*/ 	.short	0x010a
        /*088a*/ 	.byte	0xff
	.zero		1


	//   ....[121]....
        /*088c*/ 	.word	0x00008dd0
        /*0890*/ 	.word	0x00000000
        /*0894*/ 	.word	0x00000000
        /*0898*/ 	.short	0x010a
        /*089a*/ 	.byte	0xff
	.zero		1


	//   ....[122]....
        /*089c*/ 	.word	0x00008e30
        /*08a0*/ 	.word	0x00000000
        /*08a4*/ 	.word	0x00000000
        /*08a8*/ 	.short	0x010a
        /*08aa*/ 	.byte	0xff
	.zero		1


	//   ....[123]....
        /*08ac*/ 	.word	0x00008e90
        /*08b0*/ 	.word	0x00000000
        /*08b4*/ 	.word	0x00000000
        /*08b8*/ 	.short	0x010a
        /*08ba*/ 	.byte	0xff
	.zero		1


	//   ....[124]....
        /*08bc*/ 	.word	0x00008ef0
        /*08c0*/ 	.word	0x00000000
        /*08c4*/ 	.word	0x00000000
        /*08c8*/ 	.short	0x010a
        /*08ca*/ 	.byte	0xff
	.zero		1


	//   ....[125]....
        /*08cc*/ 	.word	0x00008f50
        /*08d0*/ 	.word	0x00000000
        /*08d4*/ 	.word	0x00000000
        /*08d8*/ 	.short	0x010a
        /*08da*/ 	.byte	0xff
	.zero		1


	//   ....[126]....
        /*08dc*/ 	.word	0x00008fb0
        /*08e0*/ 	.word	0x00000000
        /*08e4*/ 	.word	0x00000000
        /*08e8*/ 	.short	0x010a
        /*08ea*/ 	.byte	0xff
	.zero		1


	//   ....[127]....
        /*08ec*/ 	.word	0x00009010
        /*08f0*/ 	.word	0x00000000
        /*08f4*/ 	.word	0x00000000
        /*08f8*/ 	.short	0x010a
        /*08fa*/ 	.byte	0xff
	.zero		1


	//   ....[128]....
        /*08fc*/ 	.word	0x00009070
        /*0900*/ 	.word	0x00000000
        /*0904*/ 	.word	0x00000000
        /*0908*/ 	.short	0x010a
        /*090a*/ 	.byte	0xff
	.zero		1


	//   ....[129]....
        /*090c*/ 	.word	0x000090d0
        /*0910*/ 	.word	0x00000000
        /*0914*/ 	.word	0x00000000
        /*0918*/ 	.short	0x010a
        /*091a*/ 	.byte	0xff
	.zero		1


	//   ....[130]....
        /*091c*/ 	.word	0x00009130
        /*0920*/ 	.word	0x00000000
        /*0924*/ 	.word	0x00000000
        /*0928*/ 	.short	0x010a
        /*092a*/ 	.byte	0xff
	.zero		1


	//   ....[131]....
        /*092c*/ 	.word	0x00009190
        /*0930*/ 	.word	0x00000000
        /*0934*/ 	.word	0x00000000
        /*0938*/ 	.short	0x010a
        /*093a*/ 	.byte	0xff
	.zero		1


	//   ....[132]....
        /*093c*/ 	.word	0x000091f0
        /*0940*/ 	.word	0x00000000
        /*0944*/ 	.word	0x00000000
        /*0948*/ 	.short	0x010a
        /*094a*/ 	.byte	0xff
	.zero		1


	//   ....[133]....
        /*094c*/ 	.word	0x00009250
        /*0950*/ 	.word	0x00000000
        /*0954*/ 	.word	0x00000000
        /*0958*/ 	.short	0x010a
        /*095a*/ 	.byte	0xff
	.zero		1


	//   ....[134]....
        /*095c*/ 	.word	0x000092b0
        /*0960*/ 	.word	0x00000000
        /*0964*/ 	.word	0x00000000
        /*0968*/ 	.short	0x010a
        /*096a*/ 	.byte	0xff
	.zero		1


	//   ....[135]....
        /*096c*/ 	.word	0x00009310
        /*0970*/ 	.word	0x00000000
        /*0974*/ 	.word	0x00000000
        /*0978*/ 	.short	0x010a
        /*097a*/ 	.byte	0xff
	.zero		1


	//   ....[136]....
        /*097c*/ 	.word	0x00009370
        /*0980*/ 	.word	0x00000004
        /*0984*/ 	.word	0x00000148
        /*0988*/ 	.short	0x010a
        /*098a*/ 	.byte	0xff
	.zero		1


	//   ....[137]....
        /*098c*/ 	.word	0x000093d0
        /*0990*/ 	.word	0x00000004
        /*0994*/ 	.word	0x00000140
        /*0998*/ 	.short	0x010a
        /*099a*/ 	.byte	0xff
	.zero		1


	//   ....[138]....
        /*099c*/ 	.word	0x00009430
        /*09a0*/ 	.word	0x00000005
        /*09a4*/ 	.word	0x00000008
        /*09a8*/ 	.short	0x010a
        /*09aa*/ 	.byte	0xff
	.zero		1


	//   ....[139]....
        /*09ac*/ 	.word	0x00009520
        /*09b0*/ 	.word	0x00000003
        /*09b4*/ 	.word	0x00000008
        /*09b8*/ 	.short	0x010a
        /*09ba*/ 	.byte	0xff
	.zero		1


	//   ....[140]....
        /*09bc*/ 	.word	0x00009580
        /*09c0*/ 	.word	0x00000004
        /*09c4*/ 	.word	0x00000140
        /*09c8*/ 	.short	0x010a
        /*09ca*/ 	.byte	0xff
	.zero		1


	//   ....[141]....
        /*09cc*/ 	.word	0x000095e0
        /*09d0*/ 	.word	0x00000004
        /*09d4*/ 	.word	0x00000160
        /*09d8*/ 	.short	0x010a
        /*09da*/ 	.byte	0xff
	.zero		1


	//   ....[142]....
        /*09dc*/ 	.word	0x00009640
        /*09e0*/ 	.word	0x00000004
        /*09e4*/ 	.word	0x00000000
        /*09e8*/ 	.short	0x010a
        /*09ea*/ 	.byte	0xff
	.zero		1


	//   ....[143]....
        /*09ec*/ 	.word	0x000096a0
        /*09f0*/ 	.word	0x00000000
        /*09f4*/ 	.word	0x00000000
        /*09f8*/ 	.short	0x010a
        /*09fa*/ 	.byte	0xff
	.zero		1


	//   ....[144]....
        /*09fc*/ 	.word	0x00009700
        /*0a00*/ 	.word	0x00000000
        /*0a04*/ 	.word	0x00000170
        /*0a08*/ 	.short	0x010a
        /*0a0a*/ 	.byte	0xff
	.zero		1


	//   ....[145]....
        /*0a0c*/ 	.word	0x00009760
        /*0a10*/ 	.word	0x00000000
        /*0a14*/ 	.word	0x00000140
        /*0a18*/ 	.short	0x010a
        /*0a1a*/ 	.byte	0xff
	.zero		1


	//   ....[146]....
        /*0a1c*/ 	.word	0x000097c0
        /*0a20*/ 	.word	0x00000000
        /*0a24*/ 	.word	0x00000138
        /*0a28*/ 	.short	0x010a
        /*0a2a*/ 	.byte	0xff
	.zero		1


	//   ....[147]....
        /*0a2c*/ 	.word	0x00009820
        /*0a30*/ 	.word	0x00000002
        /*0a34*/ 	.word	0x00000118
        /*0a38*/ 	.short	0x010a
        /*0a3a*/ 	.byte	0xff
	.zero		1


	//   ....[148]....
        /*0a3c*/ 	.word	0x00009880
        /*0a40*/ 	.word	0x00000000
        /*0a44*/ 	.word	0x00000118
        /*0a48*/ 	.short	0x010a
        /*0a4a*/ 	.byte	0xff
	.zero		1


	//   ....[149]....
        /*0a4c*/ 	.word	0x000098e0
        /*0a50*/ 	.word	0x00000000
        /*0a54*/ 	.word	0x00000000
        /*0a58*/ 	.short	0x010a
        /*0a5a*/ 	.byte	0xff
	.zero		1


	//   ....[150]....
        /*0a5c*/ 	.word	0x00009940
        /*0a60*/ 	.word	0x00000000
        /*0a64*/ 	.word	0x00000000
        /*0a68*/ 	.short	0x010a
        /*0a6a*/ 	.byte	0xff
	.zero		1


	//   ....[151]....
        /*0a6c*/ 	.word	0x000099a0
        /*0a70*/ 	.word	0x00000000
        /*0a74*/ 	.word	0x00000140
        /*0a78*/ 	.short	0x010a
        /*0a7a*/ 	.byte	0xff
	.zero		1


	//   ....[152]....
        /*0a7c*/ 	.word	0x000099f0
        /*0a80*/ 	.word	0x00000000
        /*0a84*/ 	.word	0x00000100
        /*0a88*/ 	.short	0x010a
        /*0a8a*/ 	.byte	0xff
	.zero		1


	//   ....[153]....
        /*0a8c*/ 	.word	0x00009a40
        /*0a90*/ 	.word	0x0000004a
        /*0a94*/ 	.word	0x00000150
        /*0a98*/ 	.short	0x010a
        /*0a9a*/ 	.byte	0xff
	.zero		1


	//   ....[154]....
        /*0a9c*/ 	.word	0x00009a90
        /*0aa0*/ 	.word	0x00000003
        /*0aa4*/ 	.word	0x00000100
        /*0aa8*/ 	.short	0x010a
        /*0aaa*/ 	.byte	0xff
	.zero		1


	//----- nvinfo : EIATTR_NUM_MBARRIERS
	.align		4
.L_47:
        /*0aac*/ 	.byte	0x03, 0x38
        /*0aae*/ 	.short	0x002f


	//----- nvinfo : EIATTR_EXIT_INSTR_OFFSETS
	.align		4
        /*0ab0*/ 	.byte	0x04, 0x1c
        /*0ab2*/ 	.short	(.L_49 - .L_48)


	//   ....[0]....
.L_48:
        /*0ab4*/ 	.word	0x000038a0


	//   ....[1]....
        /*0ab8*/ 	.word	0x00003b50


	//   ....[2]....
        /*0abc*/ 	.word	0x00003bb0


	//   ....[3]....
        /*0ac0*/ 	.word	0x00004e60


	//   ....[4]....
        /*0ac4*/ 	.word	0x00006170


	//   ....[5]....
        /*0ac8*/ 	.word	0x000061b0


	//   ....[6]....
        /*0acc*/ 	.word	0x00008b60


	//   ....[7]....
        /*0ad0*/ 	.word	0x00008be0


	//   ....[8]....
        /*0ad4*/ 	.word	0x00008c10


	//   ....[9]....
        /*0ad8*/ 	.word	0x00008c90


	//----- nvinfo : EIATTR_MAX_THREADS
	.align		4
.L_49:
        /*0adc*/ 	.byte	0x04, 0x05
        /*0ade*/ 	.short	(.L_51 - .L_50)
.L_50:
        /*0ae0*/ 	.word	0x00000100
        /*0ae4*/ 	.word	0x00000001
        /*0ae8*/ 	.word	0x00000001


	//----- nvinfo : EIATTR_CRS_STACK_SIZE
	.align		4
.L_51:
        /*0aec*/ 	.byte	0x04, 0x1e
        /*0aee*/ 	.short	(.L_53 - .L_52)
.L_52:
        /*0af0*/ 	.word	0x00000000


	//----- nvinfo : EIATTR_CBANK_PARAM_SIZE
	.align		4
.L_53:
        /*0af4*/ 	.byte	0x03, 0x19
        /*0af6*/ 	.short	0x0900


	//----- nvinfo : EIATTR_PARAM_CBANK
	.align		4
        /*0af8*/ 	.byte	0x04, 0x0a
        /*0afa*/ 	.short	(.L_55 - .L_54)
	.align		4
.L_54:
        /*0afc*/ 	.word	index@(.nv.constant0._ZN7cutlass13device_kernelINS_4conv6kernel13ConvUniversalINS1_16ConvProblemShapeILNS1_8OperatorE1ELi3EEENS1_10collective14CollectiveConvINS1_47MainloopSm100TmaUmmaWarpSpecializedImplicitGemmILS5_1ELi16ELi3ELi1ELi2EN4cute5tupleIJNSA_1CILi2EEENSC_ILi1EEESE_EEEEENSB_IJNSC_ILi128EEENSC_ILi64EEENSB_IJNSC_ILi32EEEEEEEEENS_10tfloat32_tESM_NSA_8TiledMMAINSA_8MMA_AtomIJNSA_23SM100_MMA_TF32_2x1SM_SSISM_SM_fLi128ELi64ELNSA_4UMMA5MajorE0ELSR_1ELNSQ_7ScaleInE0ELSS_0EEEEEENSA_6LayoutINSB_IJSE_SE_SE_EEENSB_IJNSC_ILi0EEESX_SX_EEEEENSB_IJNSA_10UnderscoreES10_S10_EEEEENS7_6detail27Sm100ImplicitGemmTileTraitsINSA_25SM100_TMA_2SM_LOAD_IM2COLENSA_14ComposedLayoutINSA_7SwizzleILi3ELi4ELi3EEENSA_18smem_ptr_flag_bitsILi32EEENSV_INSB_IJNSC_ILi8EEESJ_EEENSB_IJSJ_SE_EEEEEEEvEENS14_INSA_18SM100_TMA_2SM_LOADENS16_INS17_ILi2ELi5ELi2EEES1A_NSV_INSB_IJSJ_NSC_ILi4EEEEEENSB_IJSE_SJ_EEEEEEEvEEEENS_8epilogue10collective18CollectiveEpilogueINS1Q_23Sm100TmaWarpSpecializedILi3ELi2ELi16ELb1ELb0EEEJNSB_IJSI_SI_SK_EEENSB_IJNSV_ISI_SE_EENSV_INSB_IJNSC_ILi16EEESD_EEES1L_EEEEESM_NSB_IJNSB_IJllllEEESE_SX_EEESM_S22_NS1Q_6fusion15FusionCallbacksIS1U_NS23_17LinearCombinationISM_fSM_fLNS_15FloatRoundStyleE2EEES1V_S20_JEEENSA_5SM1004TMEM4LOAD26SM100_TMEM_LOAD_32dp32b16xENSA_20SM90_TMA_LOAD_IM2COLENS16_INS17_ILi2ELi4ELi3EEES1A_NSV_INSB_IJS1B_S1X_EEENSB_IJS1X_SE_EEEEEEENSA_39AutoVectorizingCopyWithAssumedAlignmentILi128EEENSA_21SM90_TMA_STORE_IM2COLES2I_S2K_S2K_EEEvvEEEEvNT_6ParamsE)
        /*0b00*/ 	.short	0x0380
        /*0b02*/ 	.short	0x0900


	//----- nvinfo : EIATTR_SW_WAR
	.align		4
.L_55:
        /*0b04*/ 	.byte	0x04, 0x36
        /*0b06*/ 	.short	(.L_57 - .L_56)
.L_56:
        /*0b08*/ 	.word	0x00000008
.L_57:


//--------------------- .nv.callgraph             --------------------------
	.section	.nv.callgraph,"",@"SHT_CUDA_CALLGRAPH"
	.align	4
	.sectionentsize	8
	.align		4
        /*0000*/ 	.word	0x00000000
	.align		4
        /*0004*/ 	.word	0xffffffff
	.align		4
        /*0008*/ 	.word	index@(_ZN7cutlass13device_kernelINS_4conv6kernel13ConvUniversalINS1_16ConvProblemShapeILNS1_8OperatorE1ELi3EEENS1_10collective14CollectiveConvINS1_47MainloopSm100TmaUmmaWarpSpecializedImplicitGemmILS5_1ELi16ELi3ELi1ELi2EN4cute5tupleIJNSA_1CILi2EEENSC_ILi1EEESE_EEEEENSB_IJNSC_ILi128EEENSC_ILi64EEENSB_IJNSC_ILi32EEEEEEEEENS_10tfloat32_tESM_NSA_8TiledMMAINSA_8MMA_AtomIJNSA_23SM100_MMA_TF32_2x1SM_SSISM_SM_fLi128ELi64ELNSA_4UMMA5MajorE0ELSR_1ELNSQ_7ScaleInE0ELSS_0EEEEEENSA_6LayoutINSB_IJSE_SE_SE_EEENSB_IJNSC_ILi0EEESX_SX_EEEEENSB_IJNSA_10UnderscoreES10_S10_EEEEENS7_6detail27Sm100ImplicitGemmTileTraitsINSA_25SM100_TMA_2SM_LOAD_IM2COLENSA_14ComposedLayoutINSA_7SwizzleILi3ELi4ELi3EEENSA_18smem_ptr_flag_bitsILi32EEENSV_INSB_IJNSC_ILi8EEESJ_EEENSB_IJSJ_SE_EEEEEEEvEENS14_INSA_18SM100_TMA_2SM_LOADENS16_INS17_ILi2ELi5ELi2EEES1A_NSV_INSB_IJSJ_NSC_ILi4EEEEEENSB_IJSE_SJ_EEEEEEEvEEEENS_8epilogue10collective18CollectiveEpilogueINS1Q_23Sm100TmaWarpSpecializedILi3ELi2ELi16ELb1ELb0EEEJNSB_IJSI_SI_SK_EEENSB_IJNSV_ISI_SE_EENSV_INSB_IJNSC_ILi16EEESD_EEES1L_EEEEESM_NSB_IJNSB_IJllllEEESE_SX_EEESM_S22_NS1Q_6fusion15FusionCallbacksIS1U_NS23_17LinearCombinationISM_fSM_fLNS_15FloatRoundStyleE2EEES1V_S20_JEEENSA_5SM1004TMEM4LOAD26SM100_TMEM_LOAD_32dp32b16xENSA_20SM90_TMA_LOAD_IM2COLENS16_INS17_ILi2ELi4ELi3EEES1A_NSV_INSB_IJS1B_S1X_EEENSB_IJS1X_SE_EEEEEEENSA_39AutoVectorizingCopyWithAssumedAlignmentILi128EEENSA_21SM90_TMA_STORE_IM2COLES2I_S2K_S2K_EEEvvEEEEvNT_6ParamsE)
	.align		4
        /*000c*/ 	.word	index@(__assertfail)
	.align		4
        /*0010*/ 	.word	0x00000000
	.align		4
        /*0014*/ 	.word	0xfffffffe
	.align		4
        /*0018*/ 	.word	0x00000000
	.align		4
        /*001c*/ 	.word	0xfffffffd
	.align		4
        /*0020*/ 	.word	0x00000000
	.align		4
        /*0024*/ 	.word	0xfffffffc


//--------------------- .nv.constant4             --------------------------
	.section	.nv.constant4,"a",@progbits
	.align	8
	.align		8
.nv.constant4:
        /*0000*/ 	.dword	__assertfail
	.align		8
        /*0008*/ 	.dword	__unnamed_1
	.align		8
        /*0010*/ 	.dword	__unnamed_2
	.align		8
        /*0018*/ 	.dword	_ZN39_INTERNAL_198d3d6e_4_k_cu_3f7b1c78_29374cuda3std3__45__cpo5beginE
	.align		8
        /*0020*/ 	.dword	_ZN39_INTERNAL_198d3d6e_4_k_cu_3f7b1c78_29374cuda3std3__45__cpo3endE
	.align		8
        /*0028*/ 	.dword	_ZN39_INTERNAL_198d3d6e_4_k_cu_3f7b1c78_29374cuda3std3__45__cpo6cbeginE
	.align		8
        /*0030*/ 	.dword	_ZN39_INTERNAL_198d3d6e_4_k_cu_3f7b1c78_29374cuda3std3__45__cpo4cendE
	.align		8
        /*0038*/ 	.dword	_ZN39_INTERNAL_198d3d6e_4_k_cu_3f7b1c78_29374cuda3std3__441_GLOBAL__N__198d3d6e_4_k_cu_3f7b1c78_29376ignoreE
	.align		8
        /*0040*/ 	.dword	_ZN39_INTERNAL_198d3d6e_4_k_cu_3f7b1c78_29374cuda3std3__419piecewise_constructE
	.align		8
        /*0048*/ 	.dword	_ZN39_INTERNAL_198d3d6e_4_k_cu_3f7b1c78_29374cuda3std3__48in_placeE
	.align		8
        /*0050*/ 	.dword	_ZN39_INTERNAL_198d3d6e_4_k_cu_3f7b1c78_29374cuda3std6ranges3__45__cpo4swapE
	.align		8
        /*0058*/ 	.dword	_ZN39_INTERNAL_198d3d6e_4_k_cu_3f7b1c78_29374cuda3std6ranges3__45__cpo9iter_moveE
	.align		8
        /*0060*/ 	.dword	_ZN39_INTERNAL_198d3d6e_4_k_cu_3f7b1c78_29374cute7productE
	.align		8
        /*0068*/ 	.dword	_ZN39_INTERNAL_198d3d6e_4_k_cu_3f7b1c78_29374cute1_E
	.align		8
        /*0070*/ 	.dword	$str$27
	.align		8
        /*0078*/ 	.dword	$str$28
	.align		8
        /*0080*/ 	.dword	$str$29
	.align		8
        /*0088*/ 	.dword	$str$30


//--------------------- .text._ZN7cutlass13device_kernelINS_4conv6kernel13ConvUniversalINS1_16ConvProblemShapeILNS1_8OperatorE1ELi3EEENS1_10collective14CollectiveConvINS1_47MainloopSm100TmaUmmaWarpSpecializedImplicitGemmILS5_1ELi16ELi3ELi1ELi2EN4cute5tupleIJNSA_1CILi2EEENSC_ILi1EEESE_EEEEENSB_IJNSC_ILi128EEENSC_ILi64EEENSB_IJNSC_ILi32EEEEEEEEENS_10tfloat32_tESM_NSA_8TiledMMAINSA_8MMA_AtomIJNSA_23SM100_MMA_TF32_2x1SM_SSISM_SM_fLi128ELi64ELNSA_4UMMA5MajorE0ELSR_1ELNSQ_7ScaleInE0ELSS_0EEEEEENSA_6LayoutINSB_IJSE_SE_SE_EEENSB_IJNSC_ILi0EEESX_SX_EEEEENSB_IJNSA_10UnderscoreES10_S10_EEEEENS7_6detail27Sm100ImplicitGemmTileTraitsINSA_25SM100_TMA_2SM_LOAD_IM2COLENSA_14ComposedLayoutINSA_7SwizzleILi3ELi4ELi3EEENSA_18smem_ptr_flag_bitsILi32EEENSV_INSB_IJNSC_ILi8EEESJ_EEENSB_IJSJ_SE_EEEEEEEvEENS14_INSA_18SM100_TMA_2SM_LOADENS16_INS17_ILi2ELi5ELi2EEES1A_NSV_INSB_IJSJ_NSC_ILi4EEEEEENSB_IJSE_SJ_EEEEEEEvEEEENS_8epilogue10collective18CollectiveEpilogueINS1Q_23Sm100TmaWarpSpecializedILi3ELi2ELi16ELb1ELb0EEEJNSB_IJSI_SI_SK_EEENSB_IJNSV_ISI_SE_EENSV_INSB_IJNSC_ILi16EEESD_EEES1L_EEEEESM_NSB_IJNSB_IJllllEEESE_SX_EEESM_S22_NS1Q_6fusion15FusionCallbacksIS1U_NS23_17LinearCombinationISM_fSM_fLNS_15FloatRoundStyleE2EEES1V_S20_JEEENSA_5SM1004TMEM4LOAD26SM100_TMEM_LOAD_32dp32b16xENSA_20SM90_TMA_LOAD_IM2COLENS16_INS17_ILi2ELi4ELi3EEES1A_NSV_INSB_IJS1B_S1X_EEENSB_IJS1X_SE_EEEEEEENSA_39AutoVectorizingCopyWithAssumedAlignmentILi128EEENSA_21SM90_TMA_STORE_IM2COLES2I_S2K_S2K_EEEvvEEEEvNT_6ParamsE --------------------------
	.section	.text._ZN7cutlass13device_kernelINS_4conv6kernel13ConvUniversalINS1_16ConvProblemShapeILNS1_8OperatorE1ELi3EEENS1_10collective14CollectiveConvINS1_47MainloopSm100TmaUmmaWarpSpecializedImplicitGemmILS5_1ELi16ELi3ELi1ELi2EN4cute5tupleIJNSA_1CILi2EEENSC_ILi1EEESE_EEEEENSB_IJNSC_ILi128EEENSC_ILi64EEENSB_IJNSC_ILi32EEEEEEEEENS_10tfloat32_tESM_NSA_8TiledMMAINSA_8MMA_AtomIJNSA_23SM100_MMA_TF32_2x1SM_SSISM_SM_fLi128ELi64ELNSA_4UMMA5MajorE0ELSR_1ELNSQ_7ScaleInE0ELSS_0EEEEEENSA_6LayoutINSB_IJSE_SE_SE_EEENSB_IJNSC_ILi0EEESX_SX_EEEEENSB_IJNSA_10UnderscoreES10_S10_EEEEENS7_6detail27Sm100ImplicitGemmTileTraitsINSA_25SM100_TMA_2SM_LOAD_IM2COLENSA_14ComposedLayoutINSA_7SwizzleILi3ELi4ELi3EEENSA_18smem_ptr_flag_bitsILi32EEENSV_INSB_IJNSC_ILi8EEESJ_EEENSB_IJSJ_SE_EEEEEEEvEENS14_INSA_18SM100_TMA_2SM_LOADENS16_INS17_ILi2ELi5ELi2EEES1A_NSV_INSB_IJSJ_NSC_ILi4EEEEEENSB_IJSE_SJ_EEEEEEEvEEEENS_8epilogue10collective18CollectiveEpilogueINS1Q_23Sm100TmaWarpSpecializedILi3ELi2ELi16ELb1ELb0EEEJNSB_IJSI_SI_SK_EEENSB_IJNSV_ISI_SE_EENSV_INSB_IJNSC_ILi16EEESD_EEES1L_EEEEESM_NSB_IJNSB_IJllllEEESE_SX_EEESM_S22_NS1Q_6fusion15FusionCallbacksIS1U_NS23_17LinearCombinationISM_fSM_fLNS_15FloatRoundStyleE2EEES1V_S20_JEEENSA_5SM1004TMEM4LOAD26SM100_TMEM_LOAD_32dp32b16xENSA_20SM90_TMA_LOAD_IM2COLENS16_INS17_ILi2ELi4ELi3EEES1A_NSV_INSB_IJS1B_S1X_EEENSB_IJS1X_SE_EEEEEEENSA_39AutoVectorizingCopyWithAssumedAlignmentILi128EEENSA_21SM90_TMA_STORE_IM2COLES2I_S2K_S2K_EEEvvEEEEvNT_6ParamsE,"ax",@progbits
	.align	128
.text._ZN7cutlass13device_kernelINS_4conv6kernel13ConvUniversalINS1_16ConvProblemShapeILNS1_8OperatorE1ELi3EEENS1_10collective14CollectiveConvINS1_47MainloopSm100TmaUmmaWarpSpecializedImplicitGemmILS5_1ELi16ELi3ELi1ELi2EN4cute5tupleIJNSA_1CILi2EEENSC_ILi1EEESE_EEEEENSB_IJNSC_ILi128EEENSC_ILi64EEENSB_IJNSC_ILi32EEEEEEEEENS_10tfloat32_tESM_NSA_8TiledMMAINSA_8MMA_AtomIJNSA_23SM100_MMA_TF32_2x1SM_SSISM_SM_fLi128ELi64ELNSA_4UMMA5MajorE0ELSR_1ELNSQ_7ScaleInE0ELSS_0EEEEEENSA_6LayoutINSB_IJSE_SE_SE_EEENSB_IJNSC_ILi0EEESX_SX_EEEEENSB_IJNSA_10UnderscoreES10_S10_EEEEENS7_6detail27Sm100ImplicitGemmTileTraitsINSA_25SM100_TMA_2SM_LOAD_IM2COLENSA_14ComposedLayoutINSA_7SwizzleILi3ELi4ELi3EEENSA_18smem_ptr_flag_bitsILi32EEENSV_INSB_IJNSC_ILi8EEESJ_EEENSB_IJSJ_SE_EEEEEEEvEENS14_INSA_18SM100_TMA_2SM_LOADENS16_INS17_ILi2ELi5ELi2EEES1A_NSV_INSB_IJSJ_NSC_ILi4EEEEEENSB_IJSE_SJ_EEEEEEEvEEEENS_8epilogue10collective18CollectiveEpilogueINS1Q_23Sm100TmaWarpSpecializedILi3ELi2ELi16ELb1ELb0EEEJNSB_IJSI_SI_SK_EEENSB_IJNSV_ISI_SE_EENSV_INSB_IJNSC_ILi16EEESD_EEES1L_EEEEESM_NSB_IJNSB_IJllllEEESE_SX_EEESM_S22_NS1Q_6fusion15FusionCallbacksIS1U_NS23_17LinearCombinationISM_fSM_fLNS_15FloatRoundStyleE2EEES1V_S20_JEEENSA_5SM1004TMEM4LOAD26SM100_TMEM_LOAD_32dp32b16xENSA_20SM90_TMA_LOAD_IM2COLENS16_INS17_ILi2ELi4ELi3EEES1A_NSV_INSB_IJS1B_S1X_EEENSB_IJS1X_SE_EEEEEEENSA_39AutoVectorizingCopyWithAssumedAlignmentILi128EEENSA_21SM90_TMA_STORE_IM2COLES2I_S2K_S2K_EEEvvEEEEvNT_6ParamsE:
        .type           _ZN7cutlass13device_kernelINS_4conv6kernel13ConvUniversalINS1_16ConvProblemShapeILNS1_8OperatorE1ELi3EEENS1_10collective14CollectiveConvINS1_47MainloopSm100TmaUmmaWarpSpecializedImplicitGemmILS5_1ELi16ELi3ELi1ELi2EN4cute5tupleIJNSA_1CILi2EEENSC_ILi1EEESE_EEEEENSB_IJNSC_ILi128EEENSC_ILi64EEENSB_IJNSC_ILi32EEEEEEEEENS_10tfloat32_tESM_NSA_8TiledMMAINSA_8MMA_AtomIJNSA_23SM100_MMA_TF32_2x1SM_SSISM_SM_fLi128ELi64ELNSA_4UMMA5MajorE0ELSR_1ELNSQ_7ScaleInE0ELSS_0EEEEEENSA_6LayoutINSB_IJSE_SE_SE_EEENSB_IJNSC_ILi0EEESX_SX_EEEEENSB_IJNSA_10UnderscoreES10_S10_EEEEENS7_6detail27Sm100ImplicitGemmTileTraitsINSA_25SM100_TMA_2SM_LOAD_IM2COLENSA_14ComposedLayoutINSA_7SwizzleILi3ELi4ELi3EEENSA_18smem_ptr_flag_bitsILi32EEENSV_INSB_IJNSC_ILi8EEESJ_EEENSB_IJSJ_SE_EEEEEEEvEENS14_INSA_18SM100_TMA_2SM_LOADENS16_INS17_ILi2ELi5ELi2EEES1A_NSV_INSB_IJSJ_NSC_ILi4EEEEEENSB_IJSE_SJ_EEEEEEEvEEEENS_8epilogue10collective18CollectiveEpilogueINS1Q_23Sm100TmaWarpSpecializedILi3ELi2ELi16ELb1ELb0EEEJNSB_IJSI_SI_SK_EEENSB_IJNSV_ISI_SE_EENSV_INSB_IJNSC_ILi16EEESD_EEES1L_EEEEESM_NSB_IJNSB_IJllllEEESE_SX_EEESM_S22_NS1Q_6fusion15FusionCallbacksIS1U_NS23_17LinearCombinationISM_fSM_fLNS_15FloatRoundStyleE2EEES1V_S20_JEEENSA_5SM1004TMEM4LOAD26SM100_TMEM_LOAD_32dp32b16xENSA_20SM90_TMA_LOAD_IM2COLENS16_INS17_ILi2ELi4ELi3EEES1A_NSV_INSB_IJS1B_S1X_EEENSB_IJS1X_SE_EEEEEEENSA_39AutoVectorizingCopyWithAssumedAlignmentILi128EEENSA_21SM90_TMA_STORE_IM2COLES2I_S2K_S2K_EEEvvEEEEvNT_6ParamsE,@function
        .size           _ZN7cutlass13device_kernelINS_4conv6kernel13ConvUniversalINS1_16ConvProblemShapeILNS1_8OperatorE1ELi3EEENS1_10collective14CollectiveConvINS1_47MainloopSm100TmaUmmaWarpSpecializedImplicitGemmILS5_1ELi16ELi3ELi1ELi2EN4cute5tupleIJNSA_1CILi2EEENSC_ILi1EEESE_EEEEENSB_IJNSC_ILi128EEENSC_ILi64EEENSB_IJNSC_ILi32EEEEEEEEENS_10tfloat32_tESM_NSA_8TiledMMAINSA_8MMA_AtomIJNSA_23SM100_MMA_TF32_2x1SM_SSISM_SM_fLi128ELi64ELNSA_4UMMA5MajorE0ELSR_1ELNSQ_7ScaleInE0ELSS_0EEEEEENSA_6LayoutINSB_IJSE_SE_SE_EEENSB_IJNSC_ILi0EEESX_SX_EEEEENSB_IJNSA_10UnderscoreES10_S10_EEEEENS7_6detail27Sm100ImplicitGemmTileTraitsINSA_25SM100_TMA_2SM_LOAD_IM2COLENSA_14ComposedLayoutINSA_7SwizzleILi3ELi4ELi3EEENSA_18smem_ptr_flag_bitsILi32EEENSV_INSB_IJNSC_ILi8EEESJ_EEENSB_IJSJ_SE_EEEEEEEvEENS14_INSA_18SM100_TMA_2SM_LOADENS16_INS17_ILi2ELi5ELi2EEES1A_NSV_INSB_IJSJ_NSC_ILi4EEEEEENSB_IJSE_SJ_EEEEEEEvEEEENS_8epilogue10collective18CollectiveEpilogueINS1Q_23Sm100TmaWarpSpecializedILi3ELi2ELi16ELb1ELb0EEEJNSB_IJSI_SI_SK_EEENSB_IJNSV_ISI_SE_EENSV_INSB_IJNSC_ILi16EEESD_EEES1L_EEEEESM_NSB_IJNSB_IJllllEEESE_SX_EEESM_S22_NS1Q_6fusion15FusionCallbacksIS1U_NS23_17LinearCombinationISM_fSM_fLNS_15FloatRoundStyleE2EEES1V_S20_JEEENSA_5SM1004TMEM4LOAD26SM100_TMEM_LOAD_32dp32b16xENSA_20SM90_TMA_LOAD_IM2COLENS16_INS17_ILi2ELi4ELi3EEES1A_NSV_INSB_IJS1B_S1X_EEENSB_IJS1X_SE_EEEEEEENSA_39AutoVectorizingCopyWithAssumedAlignmentILi128EEENSA_21SM90_TMA_STORE_IM2COLES2I_S2K_S2K_EEEvvEEEEvNT_6ParamsE,(.L_x_202 - _ZN7cutlass13device_kernelINS_4conv6kernel13ConvUniversalINS1_16ConvProblemShapeILNS1_8OperatorE1ELi3EEENS1_10collective14CollectiveConvINS1_47MainloopSm100TmaUmmaWarpSpecializedImplicitGemmILS5_1ELi16ELi3ELi1ELi2EN4cute5tupleIJNSA_1CILi2EEENSC_ILi1EEESE_EEEEENSB_IJNSC_ILi128EEENSC_ILi64EEENSB_IJNSC_ILi32EEEEEEEEENS_10tfloat32_tESM_NSA_8TiledMMAINSA_8MMA_AtomIJNSA_23SM100_MMA_TF32_2x1SM_SSISM_SM_fLi128ELi64ELNSA_4UMMA5MajorE0ELSR_1ELNSQ_7ScaleInE0ELSS_0EEEEEENSA_6LayoutINSB_IJSE_SE_SE_EEENSB_IJNSC_ILi0EEESX_SX_EEEEENSB_IJNSA_10UnderscoreES10_S10_EEEEENS7_6detail27Sm100ImplicitGemmTileTraitsINSA_25SM100_TMA_2SM_LOAD_IM2COLENSA_14ComposedLayoutINSA_7SwizzleILi3ELi4ELi3EEENSA_18smem_ptr_flag_bitsILi32EEENSV_INSB_IJNSC_ILi8EEESJ_EEENSB_IJSJ_SE_EEEEEEEvEENS14_INSA_18SM100_TMA_2SM_LOADENS16_INS17_ILi2ELi5ELi2EEES1A_NSV_INSB_IJSJ_NSC_ILi4EEEEEENSB_IJSE_SJ_EEEEEEEvEEEENS_8epilogue10collective18CollectiveEpilogueINS1Q_23Sm100TmaWarpSpecializedILi3ELi2ELi16ELb1ELb0EEEJNSB_IJSI_SI_SK_EEENSB_IJNSV_ISI_SE_EENSV_INSB_IJNSC_ILi16EEESD_EEES1L_EEEEESM_NSB_IJNSB_IJllllEEESE_SX_EEESM_S22_NS1Q_6fusion15FusionCallbacksIS1U_NS23_17LinearCombinationISM_fSM_fLNS_15FloatRoundStyleE2EEES1V_S20_JEEENSA_5SM1004TMEM4LOAD26SM100_TMEM_LOAD_32dp32b16xENSA_20SM90_TMA_LOAD_IM2COLENS16_INS17_ILi2ELi4ELi3EEES1A_NSV_INSB_IJS1B_S1X_EEENSB_IJS1X_SE_EEEEEEENSA_39AutoVectorizingCopyWithAssumedAlignmentILi128EEENSA_21SM90_TMA_STORE_IM2COLES2I_S2K_S2K_EEEvvEEEEvNT_6ParamsE)
        .other          _ZN7cutlass13device_kernelINS_4conv6kernel13ConvUniversalINS1_16ConvProblemShapeILNS1_8OperatorE1ELi3EEENS1_10collective14CollectiveConvINS1_47MainloopSm100TmaUmmaWarpSpecializedImplicitGemmILS5_1ELi16ELi3ELi1ELi2EN4cute5tupleIJNSA_1CILi2EEENSC_ILi1EEESE_EEEEENSB_IJNSC_ILi128EEENSC_ILi64EEENSB_IJNSC_ILi32EEEEEEEEENS_10tfloat32_tESM_NSA_8TiledMMAINSA_8MMA_AtomIJNSA_23SM100_MMA_TF32_2x1SM_SSISM_SM_fLi128ELi64ELNSA_4UMMA5MajorE0ELSR_1ELNSQ_7ScaleInE0ELSS_0EEEEEENSA_6LayoutINSB_IJSE_SE_SE_EEENSB_IJNSC_ILi0EEESX_SX_EEEEENSB_IJNSA_10UnderscoreES10_S10_EEEEENS7_6detail27Sm100ImplicitGemmTileTraitsINSA_25SM100_TMA_2SM_LOAD_IM2COLENSA_14ComposedLayoutINSA_7SwizzleILi3ELi4ELi3EEENSA_18smem_ptr_flag_bitsILi32EEENSV_INSB_IJNSC_ILi8EEESJ_EEENSB_IJSJ_SE_EEEEEEEvEENS14_INSA_18SM100_TMA_2SM_LOADENS16_INS17_ILi2ELi5ELi2EEES1A_NSV_INSB_IJSJ_NSC_ILi4EEEEEENSB_IJSE_SJ_EEEEEEEvEEEENS_8epilogue10collective18CollectiveEpilogueINS1Q_23Sm100TmaWarpSpecializedILi3ELi2ELi16ELb1ELb0EEEJNSB_IJSI_SI_SK_EEENSB_IJNSV_ISI_SE_EENSV_INSB_IJNSC_ILi16EEESD_EEES1L_EEEEESM_NSB_IJNSB_IJllllEEESE_SX_EEESM_S22_NS1Q_6fusion15FusionCallbacksIS1U_NS23_17LinearCombinationISM_fSM_fLNS_15FloatRoundStyleE2EEES1V_S20_JEEENSA_5SM1004TMEM4LOAD26SM100_TMEM_LOAD_32dp32b16xENSA_20SM90_TMA_LOAD_IM2COLENS16_INS17_ILi2ELi4ELi3EEES1A_NSV_INSB_IJS1B_S1X_EEENSB_IJS1X_SE_EEEEEEENSA_39AutoVectorizingCopyWithAssumedAlignmentILi128EEENSA_21SM90_TMA_STORE_IM2COLES2I_S2K_S2K_EEEvvEEEEvNT_6ParamsE,@"STO_CUDA_ENTRY STV_DEFAULT"
_ZN7cutlass13device_kernelINS_4conv6kernel13ConvUniversalINS1_16ConvProblemShapeILNS1_8OperatorE1ELi3EEENS1_10collective14CollectiveConvINS1_47MainloopSm100TmaUmmaWarpSpecializedImplicitGemmILS5_1ELi16ELi3ELi1ELi2EN4cute5tupleIJNSA_1CILi2EEENSC_ILi1EEESE_EEEEENSB_IJNSC_ILi128EEENSC_ILi64EEENSB_IJNSC_ILi32EEEEEEEEENS_10tfloat32_tESM_NSA_8TiledMMAINSA_8MMA_AtomIJNSA_23SM100_MMA_TF32_2x1SM_SSISM_SM_fLi128ELi64ELNSA_4UMMA5MajorE0ELSR_1ELNSQ_7ScaleInE0ELSS_0EEEEEENSA_6LayoutINSB_IJSE_SE_SE_EEENSB_IJNSC_ILi0EEESX_SX_EEEEENSB_IJNSA_10UnderscoreES10_S10_EEEEENS7_6detail27Sm100ImplicitGemmTileTraitsINSA_25SM100_TMA_2SM_LOAD_IM2COLENSA_14ComposedLayoutINSA_7SwizzleILi3ELi4ELi3EEENSA_18smem_ptr_flag_bitsILi32EEENSV_INSB_IJNSC_ILi8EEESJ_EEENSB_IJSJ_SE_EEEEEEEvEENS14_INSA_18SM100_TMA_2SM_LOADENS16_INS17_ILi2ELi5ELi2EEES1A_NSV_INSB_IJSJ_NSC_ILi4EEEEEENSB_IJSE_SJ_EEEEEEEvEEEENS_8epilogue10collective18CollectiveEpilogueINS1Q_23Sm100TmaWarpSpecializedILi3ELi2ELi16ELb1ELb0EEEJNSB_IJSI_SI_SK_EEENSB_IJNSV_ISI_SE_EENSV_INSB_IJNSC_ILi16EEESD_EEES1L_EEEEESM_NSB_IJNSB_IJllllEEESE_SX_EEESM_S22_NS1Q_6fusion15FusionCallbacksIS1U_NS23_17LinearCombinationISM_fSM_fLNS_15FloatRoundStyleE2EEES1V_S20_JEEENSA_5SM1004TMEM4LOAD26SM100_TMEM_LOAD_32dp32b16xENSA_20SM90_TMA_LOAD_IM2COLENS16_INS17_ILi2ELi4ELi3EEES1A_NSV_INSB_IJS1B_S1X_EEENSB_IJS1X_SE_EEEEEEENSA_39AutoVectorizingCopyWithAssumedAlignmentILi128EEENSA_21SM90_TMA_STORE_IM2COLES2I_S2K_S2K_EEEvvEEEEvNT_6ParamsE:
[----:B------:R-:W1:Y:S01]  /*0000*/  LDC R1, c[0x0][0x37c] ;  /* 0x0000df00ff017b82 */ /* 0x000e620000000800 */
[----:B------:R-:W2:Y:S01]  /*0010*/  S2R R61, SR_TID.X ;  /* 0x00000000003d7919 */ /* 0x000ea20000002100 */
[----:B------:R-:W3:Y:S06]  /*0020*/  LDCU.64 UR8, c[0x0][0x990] ;  /* 0x00013200ff0877ac */ /* 0x000eec0008000a00 */
[----:B------:R-:W4:Y:S01]  /*0030*/  S2UR UR4, SR_CgaCtaId ;  /* 0x00000000000479c3 */ /* 0x000f220000008800 */
[----:B-1----:R-:W-:Y:S01]  /*0040*/  VIADD R1, R1, 0xfffffff8 ;  /* 0xfffffff801017836 */ /* 0x002fe20000000000 */
[----:B------:R-:W-:-:S02]  /*0050*/  PRMT R56, RZ, 0x7610, R56 ;  /* 0x00007610ff387816 */ /* 0x000fc40000000038 */
[----:B------:R-:W-:Y:S02]  /*0060*/  ELECT P1, URZ, PT ;  /* 0x0000000000ff782f */ /* 0x000fe40003820000 */
[----:B------:R-:W-:Y:S01]  /*0070*/  R2UR UR43, R1 ;  /* 0x00000000012b72ca */ /* 0x000fe200000e0000 */
[----:B---3--:R-:W-:-:S04]  /*0080*/  UISETP.NE.U32.AND UP0, UPT, UR8, URZ, UPT ;  /* 0x000000ff0800728c */ /* 0x008fc8000bf05070 */
[----:B------:R-:W-:Y:S02]  /*0090*/  UISETP.NE.AND.EX UP0, UPT, UR9, URZ, UPT, UP0 ;  /* 0x000000ff0900728c */ /* 0x000fe4000bf05300 */
[----:B----4-:R-:W-:Y:S02]  /*00a0*/  ULOP3.LUT UR38, UR4, 0x1, URZ, 0xc0, !UPT ;  /* 0x0000000104267892 */ /* 0x010fe4000f8ec0ff */
[----:B------:R-:W-:Y:S01]  /*00b0*/  ULOP3.LUT UR37, UR4, 0x1, URZ, 0x3c, !UPT ;  /* 0x0000000104257892 */ /* 0x000fe2000f8e3cff */
[----:B--2---:R-:W-:-:S05]  /*00c0*/  SHF.R.U32.HI R57, RZ, 0x5, R61 ;  /* 0x00000005ff397819 */ /* 0x004fca000001163d */
[----:B------:R-:W1:Y:S02]  /*00d0*/  SHFL.IDX PT, R0, R57, RZ, 0x1f ;  /* 0x00001fff39007589 */ /* 0x000e6400000e0000 */
[----:B-1----:R-:W-:Y:S01]  /*00e0*/  R2UR UR18, R0 ;  /* 0x00000000001272ca */ /* 0x002fe200000e0000 */
[----:B------:R-:W-:-:S14]  /*00f0*/  BRA.U UP0, `(.L_x_0) ;  /* 0x0000000100307547 */ /* 0x000fdc000b800000 */
[----:B------:R-:W1:Y:S02]  /*0100*/  LDCU.64 UR4, c[0x0][0x988] ;  /* 0x00013100ff0477ac */ /* 0x000e640008000a00 */
[----:B-1----:R-:W-:-:S04]  /*0110*/  UISETP.NE.U32.AND UP0, UPT, UR4, URZ, UPT ;  /* 0x000000ff0400728c */ /* 0x002fc8000bf05070 */
[----:B------:R-:W-:-:S09]  /*0120*/  UISETP.NE.AND.EX UP0, UPT, UR5, URZ, UPT, UP0 ;  /* 0x000000ff0500728c */ /* 0x000fd2000bf05300 */
[----:B------:R-:W-:Y:S05]  /*0130*/  BRA.U !UP0, `(.L_x_1) ;  /* 0x0000000108147547 */ /* 0x000fea000b800000 */
[----:B------:R-:W1:Y:S01]  /*0140*/  LDC.64 R2, c[0x0][0x988] ;  /* 0x00026200ff027b82 */ /* 0x000e620000000a00 */
[----:B------:R-:W1:Y:S02]  /*0150*/  LDCU.64 UR4, c[0x0][0x358] ;  /* 0x00006b00ff0477ac */ /* 0x000e640008000a00 */
[----:B-1----:R1:W5:Y:S01]  /*0160*/  LDG.E R27, desc[UR4][R2.64] ;  /* 0x00000004021b7981 */ /* 0x002362000c1e1900 */
[----:B------:R-:W-:Y:S01]  /*0170*/  HFMA2 R56, -RZ, RZ, 0, 5.9604644775390625e-08 ;  /* 0x00000001ff387431 */ /* 0x000fe200000001ff */
[----:B------:R-:W-:Y:S05]  /*0180*/  BRA `(.L_x_0) ;  /* 0x00000000000c7947 */ /* 0x000fea0003800000 */
.L_x_1:
[----:B------:R-:W1:Y:S01]  /*0190*/  LDCU UR4, c[0x0][0x980] ;  /* 0x00013000ff0477ac */ /* 0x000e620008000800 */
[----:B------:R-:W-:Y:S01]  /*01a0*/  HFMA2 R56, -RZ, RZ, 0, 5.9604644775390625e-08 ;  /* 0x00000001ff387431 */ /* 0x000fe200000001ff */
[----:B-1----:R-:W-:-:S07]  /*01b0*/  MOV R27, UR4 ;  /* 0x00000004001b7c02 */ /* 0x002fce0008000f00 */
.L_x_0:
[----:B------:R-:W2:Y:S02]  /*01c0*/  LDCU.64 UR4, c[0x0][0x9b0] ;  /* 0x00013600ff0477ac */ /* 0x000ea40008000a00 */
[----:B--2---:R-:W-:-:S04]  /*01d0*/  UISETP.NE.U32.AND UP0, UPT, UR4, URZ, UPT ;  /* 0x000000ff0400728c */ /* 0x004fc8000bf05070 */
[----:B------:R-:W-:-:S09]  /*01e0*/  UISETP.NE.AND.EX UP0, UPT, UR5, URZ, UPT, UP0 ;  /* 0x000000ff0500728c */ /* 0x000fd2000bf05300 */
[----:B------:R-:W-:Y:S05]  /*01f0*/  BRA.U UP0, `(.L_x_2) ;  /* 0x0000000100287547 */ /* 0x000fea000b800000 */
[----:B------:R-:W2:Y:S02]  /*0200*/  LDCU.64 UR4, c[0x0][0x9a8] ;  /* 0x00013500ff0477ac */ /* 0x000ea40008000a00 */
[----:B--2---:R-:W-:-:S04]  /*0210*/  UISETP.NE.U32.AND UP0, UPT, UR4, URZ, UPT ;  /* 0x000000ff0400728c */ /* 0x004fc8000bf05070 */
[----:B------:R-:W-:-:S09]  /*0220*/  UISETP.NE.AND.EX UP0, UPT, UR5, URZ, UPT, UP0 ;  /* 0x000000ff0500728c */ /* 0x000fd2000bf05300 */
[----:B------:R-:W-:Y:S05]  /*0230*/  BRA.U !UP0, `(.L_x_3) ;  /* 0x0000000108107547 */ /* 0x000fea000b800000 */
[----:B------:R-:W2:Y:S01]  /*0240*/  LDC.64 R24, c[0x0][0x9a8] ;  /* 0x00026a00ff187b82 */ /* 0x000ea20000000a00 */
[----:B------:R-:W2:Y:S02]  /*0250*/  LDCU.64 UR4, c[0x0][0x358] ;  /* 0x00006b00ff0477ac */ /* 0x000ea40008000a00 */
[----:B--2---:R2:W5:Y:S01]  /*0260*/  LDG.E R24, desc[UR4][R24.64] ;  /* 0x0000000418187981 */ /* 0x004562000c1e1900 */
[----:B------:R-:W-:Y:S05]  /*0270*/  BRA `(.L_x_2) ;  /* 0x0000000000087947 */ /* 0x000fea0003800000 */
.L_x_3:
[----:B------:R-:W2:Y:S02]  /*0280*/  LDCU UR4, c[0x0][0x9a0] ;  /* 0x00013400ff0477ac */ /* 0x000ea40008000800 */
[----:B--2---:R-:W-:Y:S02]  /*0290*/  MOV R24, UR4 ;  /* 0x0000000400187c02 */ /* 0x004fe40008000f00 */
.L_x_2:
[----:B------:R-:W-:Y:S01]  /*02a0*/  IMAD.U32 R0, RZ, RZ, UR18 ;  /* 0x00000012ff007e24 */ /* 0x000fe2000f8e00ff */
[----:B------:R-:W-:Y:S04]  /*02b0*/  BSSY.RECONVERGENT B0, `(.L_x_4) ;  /* 0x000000c000007945 */ /* 0x000fe80003800200 */
[C---:B------:R-:W-:Y:S02]  /*02c0*/  ISETP.NE.OR P2, PT, R0.reuse, 0x1, !P1 ;  /* 0x000000010000780c */ /* 0x040fe40004f45670 */
[----:B------:R-:W-:-:S11]  /*02d0*/  ISETP.NE.OR P0, PT, R0, 0x3, !P1 ;  /* 0x000000030000780c */ /* 0x000fd60004f05670 */
[----:B------:R-:W-:Y:S05]  /*02e0*/  @P2 BRA `(.L_x_5) ;  /* 0x0000000000202947 */ /* 0x000fea0003800000 */
[----:B------:R-:W3:Y:S02]  /*02f0*/  LDCU.64 UR4, c[0x0][0x348] ;  /* 0x00006900ff0477ac */ /* 0x000ee40008000a00 */
[----:B---3--:R-:W-:Y:S02]  /*0300*/  UIADD3 UR6, UP1, UPT, UR4, 0x80, URZ ;  /* 0x0000008004067890 */ /* 0x008fe4000ff3e0ff */
[----:B------:R-:W-:Y:S02]  /*0310*/  UIADD3 UR4, UP0, UPT, UR4, 0x200, URZ ;  /* 0x0000020004047890 */ /* 0x000fe4000ff1e0ff */
[----:B------:R-:W-:Y:S02]  /*0320*/  UIADD3.X UR7, UPT, UPT, URZ, UR5, URZ, UP1, !UPT ;  /* 0x00000005ff077290 */ /* 0x000fe40008ffe4ff */
[----:B------:R-:W-:-:S07]  /*0330*/  UIADD3.X UR5, UPT, UPT, URZ, UR5, URZ, UP0, !UPT ;  /* 0x00000005ff057290 */ /* 0x000fce00087fe4ff */
[----:B------:R3:W-:Y:S02]  /*0340*/  UTMACCTL.PF [UR6] ;  /* 0x00000000060079b9 */ /* 0x0007e40008040000 */
[----:B------:R3:W-:Y:S02]  /*0350*/  UTMACCTL.PF [UR4] ;  /* 0x00000000040079b9 */ /* 0x0007e40008040000 */
[----:B---3--:R-:W-:Y:S01]  /*0360*/  NOP ;  /* 0x0000000000007918 */ /* 0x008fe20000000000 */
.L_x_5:
[----:B------:R-:W-:Y:S05]  /*0370*/  BSYNC.RECONVERGENT B0 ;  /* 0x0000000000007941 */ /* 0x000fea0003800200 */
.L_x_4:
[----:B------:R-:W-:Y:S04]  /*0380*/  BSSY.RECONVERGENT B0, `(.L_x_6) ;  /* 0x000000a000007945 */ /* 0x000fe80003800200 */
        /* <DEDUP_REMOVED lines=9> */
.L_x_7:
[----:B------:R-:W-:Y:S05]  /*0420*/  BSYNC.RECONVERGENT B0 ;  /* 0x0000000000007941 */ /* 0x000fea0003800200 */
.L_x_6:
[----:B------:R-:W3:Y:S01]  /*0430*/  LDCU.64 UR4, c[0x0][0x988] ;  /* 0x00013100ff0477ac */ /* 0x000ee20008000a00 */
[----:B------:R-:W-:Y:S02]  /*0440*/  UISETP.EQ.U32.AND UP2, UPT, UR8, URZ, UPT ;  /* 0x000000ff0800728c */ /* 0x000fe4000bf42070 */
[----:B------:R-:W-:Y:S02]  /*0450*/  UPLOP3.LUT UP3, UPT, UPT, UPT, UPT, 0x80, 0x8 ;  /* 0x000000000008789c */ /* 0x000fe40003f6f070 */
[----:B---3--:R-:W-:-:S04]  /*0460*/  UISETP.NE.U32.AND UP0, UPT, UR4, URZ, UPT ;  /* 0x000000ff0400728c */ /* 0x008fc8000bf05070 */
[----:B------:R-:W-:-:S04]  /*0470*/  UISETP.NE.AND.EX UP1, UPT, UR5, URZ, UPT, UP0 ;  /* 0x000000ff0500728c */ /* 0x000fc8000bf25300 */
[----:B------:R-:W-:-:S04]  /*0480*/  UISETP.EQ.OR.EX UP4, UPT, UR9, URZ, !UP1, UP2 ;  /* 0x000000ff0900728c */ /* 0x000fc8000cf82720 */
[----:B------:R-:W-:-:S06]  /*0490*/  UP2UR UR4, UPR, URZ, 0x10 ;  /* 0x00000010ff047883 */ /* 0x000fcc0008000000 */
[----:B------:R-:W-:Y:S01]  /*04a0*/  MOV R60, UR4 ;  /* 0x00000004003c7c02 */ /* 0x000fe20008000f00 */
[----:B------:R-:W-:Y:S06]  /*04b0*/  BRA.U !UP4, `(.L_x_8) ;  /* 0x000000010c207547 */ /* 0x000fec000b800000 */
[----:B------:R-:W-:Y:S01]  /*04c0*/  UISETP.NE.U32.AND UP2, UPT, UR8, URZ, UPT ;  /* 0x000000ff0800728c */ /* 0x000fe2000bf45070 */
[----:B-----5:R-:W-:Y:S01]  /*04d0*/  FSETP.NEU.AND P0, PT, R27, RZ, PT ;  /* 0x000000ff1b00720b */ /* 0x020fe20003f0d000 */
[----:B------:R-:W-:Y:S02]  /*04e0*/  USEL UR4, URZ, 0xffffffff, UP1 ;  /* 0xffffffffff047887 */ /* 0x000fe40008800000 */
[----:B------:R-:W-:-:S10]  /*04f0*/  UISETP.NE.AND.EX UP2, UPT, UR9, URZ, UPT, UP2 ;  /* 0x000000ff0900728c */ /* 0x000fd4000bf45320 */
[----:B------:R-:W-:Y:S01]  /*0500*/  VOTEU.ANY UP0, P0 ;  /* 0x0000000000ff7886 */ /* 0x000fe20000000100 */
[----:B------:R-:W-:-:S04]  /*0510*/  @!UP2 USEL UR4, URZ, 0xffffffff, UP0 ;  /* 0xffffffffff04a887 */ /* 0x000fc80008000000 */
[----:B------:R-:W-:-:S04]  /*0520*/  ULOP3.LUT UR4, UR4, 0x1, URZ, 0xc0, !UPT ;  /* 0x0000000104047892 */ /* 0x000fc8000f8ec0ff */
[----:B------:R-:W-:-:S11]  /*0530*/  UISETP.NE.U32.AND UP3, UPT, UR4, 0x1, UPT ;  /* 0x000000010400788c */ /* 0x000fd6000bf65070 */
.L_x_8:
[----:B------:R-:W3:Y:S01]  /*0540*/  SHFL.IDX PT, R0, R57, RZ, 0x1f ;  /* 0x00001fff39007589 */ /* 0x000ee200000e0000 */
[----:B------:R-:W-:Y:S02]  /*0550*/  UISETP.NE.AND UP5, UPT, UR18, 0x2, UPT ;  /* 0x000000021200788c */ /* 0x000fe4000bfa5270 */
[----:B------:R-:W-:Y:S02]  /*0560*/  UISETP.NE.AND UP0, UPT, UR18, 0x2, UPT ;  /* 0x000000021200788c */ /* 0x000fe4000bf05270 */
[----:B------:R-:W-:Y:S02]  /*0570*/  UISETP.NE.OR UP2, UPT, UR38, URZ, UP5 ;  /* 0x000000ff2600728c */ /* 0x000fe4000af45670 */
[----:B------:R-:W-:-:S04]  /*0580*/  USEL UR55, URZ, 0x1, UP0 ;  /* 0x00000001ff377887 */ /* 0x000fc80008000000 */
[----:B------:R-:W-:Y:S02]  /*0590*/  PLOP3.LUT P3, PT, P1, PT, UP2, 0xae, 0xea ;  /* 0x0000000000ea781c */ /* 0x000fe40000f6f52e */
[----:B---3--:R-:W-:-:S13]  /*05a0*/  ISETP.NE.AND P0, PT, R0, RZ, PT ;  /* 0x000000ff0000720c */ /* 0x008fda0003f05270 */
[----:B------:R-:W-:Y:S05]  /*05b0*/  @P0 BRA `(.L_x_9) ;  /* 0x0000000000b40947 */ /* 0x000fea0003800000 */
[----:B------:R-:W-:Y:S01]  /*05c0*/  ELECT P0, URZ, PT ;  /* 0x0000000000ff782f */ /* 0x000fe20003800000 */
[----:B------:R-:W-:-:S12]  /*05d0*/  BSSY.RECONVERGENT B0, `(.L_x_9) ;  /* 0x000002b000007945 */ /* 0x000fd80003800200 */
[----:B------:R-:W-:Y:S05]  /*05e0*/  @!P0 BRA `(.L_x_10) ;  /* 0x0000000000a48947 */ /* 0x000fea0003800000 */
[----:B------:R-:W3:Y:S01]  /*05f0*/  S2UR UR5, SR_CgaCtaId ;  /* 0x00000000000579c3 */ /* 0x000ee20000008800 */
[----:B------:R-:W-:Y:S01]  /*0600*/  UMOV UR4, 0x400 ;  /* 0x0000040000047882 */ /* 0x000fe20000000000 */
[----:B------:R-:W-:Y:S02]  /*0610*/  UMOV UR6, 0x1 ;  /* 0x0000000100067882 */ /* 0x000fe40000000000 */
[----:B------:R-:W-:-:S04]  /*0620*/  UIADD3 UR6, UPT, UPT, -UR6, 0x100000, URZ ;  /* 0x0010000006067890 */ /* 0x000fc8000fffe1ff */
[----:B------:R-:W-:Y:S02]  /*0630*/  USHF.L.U32 UR7, UR6, 0xb, URZ ;  /* 0x0000000b06077899 */ /* 0x000fe400080006ff */
[----:B------:R-:W-:Y:S02]  /*0640*/  USHF.L.U32 UR6, UR6, 0x1, URZ ;  /* 0x0000000106067899 */ /* 0x000fe400080006ff */
[----:B---3--:R-:W-:Y:S01]  /*0650*/  ULEA UR4, UR5, UR4, 0x18 ;  /* 0x0000000405047291 */ /* 0x008fe2000f8ec0ff */
[----:B------:R-:W3:Y:S11]  /*0660*/  FENCE.VIEW.ASYNC.S ;  /* 0x00000000000073c6 */ /* 0x000ef60000000000 */
[----:B---3--:R3:W4:Y:S01]  /*0670*/  SYNCS.EXCH.64 URZ, [UR4], UR6 ;  /* 0x0000000604ff75b2 */ /* 0x0087220008000100 */
[----:B------:R3:W1:Y:S01]  /*0680*/  SYNCS.EXCH.64 URZ, [UR4+0x80], UR6 ;  /* 0x0000800604ff75b2 */ /* 0x0006620008000100 */
        /* <DEDUP_REMOVED lines=29> */
[----:B------:R3:W1:Y:S02]  /*0860*/  SYNCS.EXCH.64 URZ, [UR4+0xf8], UR6 ;  /* 0x0000f80604ff75b2 */ /* 0x0006640008000100 */
[----:B---34-:R-:W-:Y:S01]  /*0870*/  NOP ;  /* 0x0000000000007918 */ /* 0x018fe20000000000 */
.L_x_10:
[----:B------:R-:W-:Y:S05]  /*0880*/  BSYNC.RECONVERGENT B0 ;  /* 0x0000000000007941 */ /* 0x000fea0003800200 */
.L_x_9:
[----:B------:R-:W3:Y:S01]  /*0890*/  SHFL.IDX PT, R0, R57, RZ, 0x1f ;  /* 0x00001fff39007589 */ /* 0x000ee200000e0000 */
[----:B------:R-:W-:Y:S01]  /*08a0*/  NOP ;  /* 0x0000000000007918 */ /* 0x000fe20000000000 */
[----:B---3--:R-:W-:-:S13]  /*08b0*/  ISETP.NE.AND P0, PT, R0, 0x1, PT ;  /* 0x000000010000780c */ /* 0x008fda0003f05270 */
[----:B------:R-:W-:Y:S05]  /*08c0*/  @P0 BRA `(.L_x_11) ;  /* 0x0000000000500947 */ /* 0x000fea0003800000 */
[----:B------:R-:W3:Y:S01]  /*08d0*/  S2UR UR5, SR_CgaCtaId ;  /* 0x00000000000579c3 */ /* 0x000ee20000008800 */
[----:B------:R-:W-:Y:S01]  /*08e0*/  UMOV UR4, 0x400 ;  /* 0x0000040000047882 */ /* 0x000fe20000000000 */
[----:B------:R-:W-:Y:S01]  /*08f0*/  UMOV UR8, 0x20 ;  /* 0x0000002000087882 */ /* 0x000fe20000000000 */
[----:B------:R-:W-:Y:S01]  /*0900*/  UMOV UR6, 0x80 ;  /* 0x0000008000067882 */ /* 0x000fe20000000000 */
[----:B------:R-:W-:-:S04]  /*0910*/  UIADD3 UR8, UPT, UPT, -UR8, 0x100000, URZ ;  /* 0x0010000008087890 */ /* 0x000fc8000fffe1ff */
[----:B------:R-:W-:Y:S02]  /*0920*/  USHF.L.U32 UR9, UR8, 0xb, URZ ;  /* 0x0000000b08097899 */ /* 0x000fe400080006ff */
[----:B------:R-:W-:Y:S02]  /*0930*/  USHF.L.U32 UR8, UR8, 0x1, URZ ;  /* 0x0000000108087899 */ /* 0x000fe400080006ff */
[----:B------:R-:W-:-:S04]  /*0940*/  UIADD3 UR6, UPT, UPT, -UR6, 0x100000, URZ ;  /* 0x0010000006067890 */ /* 0x000fc8000fffe1ff */
[----:B------:R-:W-:Y:S02]  /*0950*/  USHF.L.U32 UR7, UR6, 0xb, URZ ;  /* 0x0000000b06077899 */ /* 0x000fe400080006ff */
[----:B------:R-:W-:Y:S01]  /*0960*/  USHF.L.U32 UR6, UR6, 0x1, URZ ;  /* 0x0000000106067899 */ /* 0x000fe200080006ff */
[----:B------:R-:W-:Y:S01]  /*0970*/  ELECT P0, URZ, PT ;  /* 0x0000000000ff782f */ /* 0x000fe20003800000 */
[----:B---3--:R-:W-:Y:S01]  /*0980*/  ULEA UR4, UR5, UR4, 0x18 ;  /* 0x0000000405047291 */ /* 0x008fe2000f8ec0ff */
[----:B------:R-:W3:Y:S11]  /*0990*/  FENCE.VIEW.ASYNC.S ;  /* 0x00000000000073c6 */ /* 0x000ef60000000000 */
[----:B---3--:R3:W4:Y:S01]  /*09a0*/  SYNCS.EXCH.64 URZ, [UR4+0x100], UR8 ;  /* 0x0001000804ff75b2 */ /* 0x0087220008000100 */
[----:B------:R3:W1:Y:S01]  /*09b0*/  SYNCS.EXCH.64 URZ, [UR4+0x118], UR6 ;  /* 0x0001180604ff75b2 */ /* 0x0006620008000100 */
[----:B------:R3:W1:Y:S01]  /*09c0*/  SYNCS.EXCH.64 URZ, [UR4+0x108], UR8 ;  /* 0x0001080804ff75b2 */ /* 0x0006620008000100 */
[----:B------:R3:W1:Y:S01]  /*09d0*/  SYNCS.EXCH.64 URZ, [UR4+0x120], UR6 ;  /* 0x0001200604ff75b2 */ /* 0x0006620008000100 */
[----:B------:R3:W1:Y:S01]  /*09e0*/  SYNCS.EXCH.64 URZ, [UR4+0x110], UR8 ;  /* 0x0001100804ff75b2 */ /* 0x0006620008000100 */
[----:B------:R3:W1:Y:S01]  /*09f0*/  SYNCS.EXCH.64 URZ, [UR4+0x128], UR6 ;  /* 0x0001280604ff75b2 */ /* 0x0006620008000100 */
[----:B------:R-:W-:Y:S01]  /*0a00*/  NOP ;  /* 0x0000000000007918 */ /* 0x000fe20000000000 */
.L_x_11:
[----:B------:R-:W2:Y:S01]  /*0a10*/  SHFL.IDX PT, R0, R57, RZ, 0x1f ;  /* 0x00001fff39007589 */ /* 0x000ea200000e0000 */
[----:B------:R-:W-:Y:S01]  /*0a20*/  NOP ;  /* 0x0000000000007918 */ /* 0x000fe20000000000 */
[----:B--2---:R-:W-:-:S13]  /*0a30*/  ISETP.NE.AND P0, PT, R0, 0x3, PT ;  /* 0x000000030000780c */ /* 0x004fda0003f05270 */
[----:B------:R-:W-:Y:S05]  /*0a40*/  @P0 BRA `(.L_x_12) ;  /* 0x0000000000300947 */ /* 0x000fea0003800000 */
[----:B------:R-:W2:Y:S01]  /*0a50*/  S2UR UR5, SR_CgaCtaId ;  /* 0x00000000000579c3 */ /* 0x000ea20000008800 */
[----:B---3--:R-:W-:Y:S01]  /*0a60*/  UMOV UR4, 0x400 ;  /* 0x0000040000047882 */ /* 0x008fe20000000000 */
[----:B------:R-:W-:Y:S01]  /*0a70*/  UMOV UR6, 0x20 ;  /* 0x0000002000067882 */ /* 0x000fe20000000000 */
[----:B------:R-:W-:Y:S01]  /*0a80*/  ELECT P0, URZ, PT ;  /* 0x0000000000ff782f */ /* 0x000fe20003800000 */
[----:B------:R-:W-:-:S04]  /*0a90*/  UIADD3 UR6, UPT, UPT, -UR6, 0x100000, URZ ;  /* 0x0010000006067890 */ /* 0x000fc8000fffe1ff */
[----:B------:R-:W-:Y:S02]  /*0aa0*/  USHF.L.U32 UR7, UR6, 0xb, URZ ;  /* 0x0000000b06077899 */ /* 0x000fe400080006ff */
[----:B------:R-:W-:Y:S02]  /*0ab0*/  USHF.L.U32 UR6, UR6, 0x1, URZ ;  /* 0x0000000106067899 */ /* 0x000fe400080006ff */
[----:B--2---:R-:W-:Y:S01]  /*0ac0*/  ULEA UR4, UR5, UR4, 0x18 ;  /* 0x0000000405047291 */ /* 0x004fe2000f8ec0ff */
[----:B------:R-:W2:Y:S11]  /*0ad0*/  FENCE.VIEW.ASYNC.S ;  /* 0x00000000000073c6 */ /* 0x000eb60000000000 */
[----:B--2---:R2:W3:Y:S01]  /*0ae0*/  SYNCS.EXCH.64 URZ, [UR4+0x130], UR6 ;  /* 0x0001300604ff75b2 */ /* 0x0044e20008000100 */
[----:B------:R2:W1:Y:S01]  /*0af0*/  SYNCS.EXCH.64 URZ, [UR4+0x138], UR6 ;  /* 0x0001380604ff75b2 */ /* 0x0004620008000100 */
[----:B------:R-:W-:Y:S01]  /*0b00*/  NOP ;  /* 0x0000000000007918 */ /* 0x000fe20000000000 */
.L_x_12:
[----:B------:R-:W4:Y:S01]  /*0b10*/  SHFL.IDX PT, R0, R57, RZ, 0x1f ;  /* 0x00001fff39007589 */ /* 0x000f2200000e0000 */
[----:B------:R-:W-:Y:S01]  /*0b20*/  NOP ;  /* 0x0000000000007918 */ /* 0x000fe20000000000 */
[----:B----4-:R-:W-:-:S13]  /*0b30*/  ISETP.NE.AND P0, PT, R0, 0x4, PT ;  /* 0x000000040000780c */ /* 0x010fda0003f05270 */
[----:B------:R-:W-:Y:S05]  /*0b40*/  @P0 BRA `(.L_x_13) ;  /* 0x0000000000440947 */ /* 0x000fea0003800000 */
[----:B------:R-:W4:Y:S01]  /*0b50*/  S2UR UR5, SR_CgaCtaId ;  /* 0x00000000000579c3 */ /* 0x000f220000008800 */
[----:B--23--:R-:W-:Y:S01]  /*0b60*/  UMOV UR4, 0x1e0 ;  /* 0x000001e000047882 */ /* 0x00cfe20000000000 */
[----:B------:R-:W-:Y:S01]  /*0b70*/  UMOV UR6, 0x400 ;  /* 0x0000040000067882 */ /* 0x000fe20000000000 */
[----:B------:R-:W-:Y:S01]  /*0b80*/  USEL UR4, UR4, 0x1a0, UP3 ;  /* 0x000001a004047887 */ /* 0x000fe20009800000 */
[----:B------:R-:W-:Y:S01]  /*0b90*/  UMOV UR8, 0x1 ;  /* 0x0000000100087882 */ /* 0x000fe20000000000 */
[----:B------:R-:W-:Y:S01]  /*0ba0*/  ELECT P0, URZ, PT ;  /* 0x0000000000ff782f */ /* 0x000fe20003800000 */
[----:B------:R-:W-:-:S04]  /*0bb0*/  UIADD3 UR8, UPT, UPT, -UR8, 0x100000, URZ ;  /* 0x0010000008087890 */ /* 0x000fc8000fffe1ff */
[----:B------:R-:W-:Y:S02]  /*0bc0*/  USHF.L.U32 UR9, UR8, 0xb, URZ ;  /* 0x0000000b08097899 */ /* 0x000fe400080006ff */
[----:B------:R-:W-:Y:S02]  /*0bd0*/  USHF.L.U32 UR8, UR8, 0x1, URZ ;  /* 0x0000000108087899 */ /* 0x000fe400080006ff */
[----:B----4-:R-:W-:Y:S02]  /*0be0*/  ULEA UR6, UR5, UR6, 0x18 ;  /* 0x0000000605067291 */ /* 0x010fe4000f8ec0ff */
[----:B------:R-:W-:-:S04]  /*0bf0*/  UIADD3 UR4, UPT, UPT, -UR4, 0x100000, URZ ;  /* 0x0010000004047890 */ /* 0x000fc8000fffe1ff */
[----:B------:R-:W-:Y:S02]  /*0c00*/  USHF.L.U32 UR5, UR4, 0xb, URZ ;  /* 0x0000000b04057899 */ /* 0x000fe400080006ff */
[----:B------:R-:W-:Y:S01]  /*0c10*/  USHF.L.U32 UR4, UR4, 0x1, URZ ;  /* 0x0000000104047899 */ /* 0x000fe200080006ff */
[----:B------:R-:W2:Y:S03]  /*0c20*/  FENCE.VIEW.ASYNC.S ;  /* 0x00000000000073c6 */ /* 0x000ea60000000000 */
[----:B--2---:R4:W2:Y:S08]  /*0c30*/  SYNCS.EXCH.64 URZ, [UR6+0x140], UR8 ;  /* 0x0001400806ff75b2 */ /* 0x0048b00008000100 */
[----:B------:R4:W3:Y:S02]  /*0c40*/  SYNCS.EXCH.64 URZ, [UR6+0x148], UR4 ;  /* 0x0001480406ff75b2 */ /* 0x0008e40008000100 */
[----:B----4-:R-:W-:Y:S01]  /*0c50*/  NOP ;  /* 0x0000000000007918 */ /* 0x010fe20000000000 */
.L_x_13:
[----:B------:R-:W4:Y:S01]  /*0c60*/  SHFL.IDX PT, R0, R57, RZ, 0x1f ;  /* 0x00001fff39007589 */ /* 0x000f2200000e0000 */
[----:B------:R-:W-:Y:S01]  /*0c70*/  ISETP.NE.OR P1, PT, RZ, UR18, !P1 ;  /* 0x00000012ff007c0c */ /* 0x000fe2000cf25670 */
[----:B------:R-:W-:Y:S01]  /*0c80*/  NOP ;  /* 0x0000000000007918 */ /* 0x000fe20000000000 */
[----:B----4-:R-:W-:-:S13]  /*0c90*/  ISETP.NE.AND P0, PT, R0, 0x5, PT ;  /* 0x000000050000780c */ /* 0x010fda0003f05270 */
[----:B------:R-:W-:Y:S05]  /*0ca0*/  @P0 BRA `(.L_x_14) ;  /* 0x0000000000480947 */ /* 0x000fea0003800000 */
[----:B------:R-:W4:Y:S01]  /*0cb0*/  S2UR UR5, SR_CgaCtaId ;  /* 0x00000000000579c3 */ /* 0x000f220000008800 */
[----:B--23--:R-:W-:Y:S01]  /*0cc0*/  UMOV UR4, 0x400 ;  /* 0x0000040000047882 */ /* 0x00cfe20000000000 */
        /* <DEDUP_REMOVED lines=9> */
[----:B----4-:R-:W-:Y:S01]  /*0d60*/  ULEA UR4, UR5, UR4, 0x18 ;  /* 0x0000000405047291 */ /* 0x010fe2000f8ec0ff */
[----:B------:R-:W2:Y:S11]  /*0d70*/  FENCE.VIEW.ASYNC.S ;  /* 0x00000000000073c6 */ /* 0x000eb60000000000 */
[----:B--2---:R4:W2:Y:S01]  /*0d80*/  SYNCS.EXCH.64 URZ, [UR4+0x150], UR6 ;  /* 0x0001500604ff75b2 */ /* 0x0048a20008000100 */
[----:B------:R4:W3:Y:S01]  /*0d90*/  SYNCS.EXCH.64 URZ, [UR4+0x160], UR8 ;  /* 0x0001600804ff75b2 */ /* 0x0008e20008000100 */
[----:B------:R4:W1:Y:S01]  /*0da0*/  SYNCS.EXCH.64 URZ, [UR4+0x158], UR6 ;  /* 0x0001580604ff75b2 */ /* 0x0008620008000100 */
[----:B------:R4:W1:Y:S02]  /*0db0*/  SYNCS.EXCH.64 URZ, [UR4+0x168], UR8 ;  /* 0x0001680804ff75b2 */ /* 0x0008640008000100 */
[----:B----4-:R-:W-:Y:S01]  /*0dc0*/  NOP ;  /* 0x0000000000007918 */ /* 0x010fe20000000000 */
.L_x_14:
[----:B--23--:R-:W2:Y:S01]  /*0dd0*/  S2UR UR7, SR_CgaCtaId ;  /* 0x00000000000779c3 */ /* 0x00cea20000008800 */
[----:B------:R-:W-:Y:S01]  /*0de0*/  VOTEU.ALL UP0, P1 ;  /* 0x0000000000ff7886 */ /* 0x000fe20000800000 */
[----:B------:R-:W-:Y:S01]  /*0df0*/  UMOV UR4, 0x20 ;  /* 0x0000002000047882 */ /* 0x000fe20000000000 */
[----:B------:R-:W-:Y:S01]  /*0e00*/  NOP ;  /* 0x0000000000007918 */ /* 0x000fe20000000000 */
[----:B-1----:R-:W-:Y:S01]  /*0e10*/  LOP3.LUT R3, R61, 0x1f, RZ, 0xc0, !PT ;  /* 0x0000001f3d037812 */ /* 0x002fe200078ec0ff */
[----:B------:R-:W-:Y:S01]  /*0e20*/  UISETP.NE.AND UP4, UPT, UR18, URZ, UPT ;  /* 0x000000ff1200728c */ /* 0x000fe2000bf85270 */
[----:B------:R-:W-:Y:S01]  /*0e30*/  @!UP0 UMOV UR6, 0x400 ;  /* 0x0000040000068882 */ /* 0x000fe20000000000 */
[----:B------:R-:W-:-:S04]  /*0e40*/  @!UP0 UIADD3 UR4, UPT, UPT, -UR4, 0x100000, URZ ;  /* 0x0010000004048890 */ /* 0x000fc8000fffe1ff */
[----:B------:R-:W-:Y:S02]  /*0e50*/  @!UP0 USHF.L.U32 UR5, UR4, 0xb, URZ ;  /* 0x0000000b04058899 */ /* 0x000fe400080006ff */
[----:B------:R-:W-:Y:S02]  /*0e60*/  @!UP0 USHF.L.U32 UR4, UR4, 0x1, URZ ;  /* 0x0000000104048899 */ /* 0x000fe400080006ff */
[----:B--2---:R-:W-:Y:S01]  /*0e70*/  @!UP0 ULEA UR6, UR7, UR6, 0x18 ;  /* 0x0000000607068291 */ /* 0x004fe2000f8ec0ff */
[----:B------:R-:W1:Y:S01]  /*0e80*/  LDCU UR7, c[0x0][0x36c] ;  /* 0x00006d80ff0777ac */ /* 0x000e620008000800 */
[----:B------:R-:W-:Y:S01]  /*0e90*/  VOTEU.ALL UP0, P1 ;  /* 0x0000000000ff7886 */ /* 0x000fe20000800000 */
[----:B------:R-:W2:Y:S09]  /*0ea0*/  FENCE.VIEW.ASYNC.S ;  /* 0x00000000000073c6 */ /* 0x000eb20000000000 */
[----:B--2---:R2:W3:Y:S01]  /*0eb0*/  @!UP0 SYNCS.EXCH.64 URZ, [UR6+0x170], UR4 ;  /* 0x0001700406ff85b2 */ /* 0x0044e20008000100 */
[----:B-1----:R-:W-:-:S09]  /*0ec0*/  UISETP.EQ.U32.AND UP6, UPT, UR7, 0x1, UPT ;  /* 0x000000010700788c */ /* 0x002fd2000bfc2070 */
[----:B--2---:R-:W-:Y:S05]  /*0ed0*/  BRA.U !UP6, `(.L_x_15) ;  /* 0x000000010e087547 */ /* 0x004fea000b800000 */
[----:B---3--:R-:W-:Y:S01]  /*0ee0*/  UCGABAR_ARV ;  /* 0x00000000000079c7 */ /* 0x008fe20008000000 */
[----:B------:R-:W-:Y:S05]  /*0ef0*/  BRA `(.L_x_16) ;  /* 0x0000000000047947 */ /* 0x000fea0003800000 */
.L_x_15:
[----:B---3--:R-:W-:Y:S01]  /*0f00*/  NOP ;  /* 0x0000000000007918 */ /* 0x008fe20000000000 */
.L_x_16:
[----:B------:R-:W1:Y:S01]  /*0f10*/  S2UR UR22, SR_CTAID.X ;  /* 0x00000000001679c3 */ /* 0x000e620000002500 */
[----:B------:R-:W-:-:S05]  /*0f20*/  CS2R.32 R59, SR_CgaSize ;  /* 0x00000000003b7805 */ /* 0x000fca0000008a00 */
[----:B------:R-:W-:-:S05]  /*0f30*/  IMAD R59, R59, -0xa0, RZ ;  /* 0xffffff603b3b7824 */ /* 0x000fca00078e02ff */
[----:B------:R-:W-:-:S14]  /*0f40*/  R2UR UR5, R59 ;  /* 0x000000003b0572ca */ /* 0x000fdc00000e0000 */
[----:B------:R-:W2:Y:S01]  /*0f50*/  LDCU UR5, c[0x0][UR5+0x2b0] ;  /* 0x00005600050577ac */ /* 0x000ea20008000800 */
[----:B------:R-:W-:-:S05]  /*0f60*/  CS2R.32 R59, SR_CgaSize ;  /* 0x00000000003b7805 */ /* 0x000fca0000008a00 */
[----:B------:R-:W-:-:S05]  /*0f70*/  IMAD R59, R59, -0xa0, RZ ;  /* 0xffffff603b3b7824 */ /* 0x000fca00078e02ff */
[----:B------:R-:W-:-:S14]  /*0f80*/  R2UR UR4, R59 ;  /* 0x000000003b0472ca */ /* 0x000fdc00000e0000 */
[----:B------:R-:W3:Y:S01]  /*0f90*/  LDCU UR4, c[0x0][UR4+0x2b4] ;  /* 0x00005680040477ac */ /* 0x000ee20008000800 */
[----:B------:R-:W4:Y:S01]  /*0fa0*/  S2UR UR19, SR_CTAID.Y ;  /* 0x00000000001379c3 */ /* 0x000f220000002600 */
[----:B------:R-:W-:-:S05]  /*0fb0*/  CS2R.32 R59, SR_CgaSize ;  /* 0x00000000003b7805 */ /* 0x000fca0000008a00 */
[----:B------:R-:W-:-:S05]  /*0fc0*/  IMAD R59, R59, -0xa0, RZ ;  /* 0xffffff603b3b7824 */ /* 0x000fca00078e02ff */
[----:B------:R-:W-:-:S14]  /*0fd0*/  R2UR UR7, R59 ;  /* 0x000000003b0772ca */ /* 0x000fdc00000e0000 */
[----:B------:R-:W3:Y:S01]  /*0fe0*/  LDCU UR7, c[0x0][UR7+0x2a0] ;  /* 0x00005400070777ac */ /* 0x000ee20008000800 */
[----:B------:R-:W-:-:S05]  /*0ff0*/  CS2R.32 R59, SR_CgaSize ;  /* 0x00000000003b7805 */ /* 0x000fca0000008a00 */
[----:B------:R-:W-:-:S05]  /*1000*/  IMAD R59, R59, -0xa0, RZ ;  /* 0xffffff603b3b7824 */ /* 0x000fca00078e02ff */
[----:B------:R-:W-:-:S14]  /*1010*/  R2UR UR8, R59 ;  /* 0x000000003b0872ca */ /* 0x000fdc00000e0000 */
[----:B------:R-:W3:Y:S01]  /*1020*/  LDCU UR8, c[0x0][UR8+0x2a4] ;  /* 0x00005480080877ac */ /* 0x000ee20008000800 */
[----:B------:R-:W3:Y:S01]  /*1030*/  LDCU UR20, c[0x0][0xc24] ;  /* 0x00018480ff1477ac */ /* 0x000ee20008000800 */
[----:B------:R-:W3:Y:S01]  /*1040*/  LDCU UR39, c[0x0][0xc24] ;  /* 0x00018480ff2777ac */ /* 0x000ee20008000800 */
[----:B-1----:R-:W-:Y:S01]  /*1050*/  I2FP.F32.U32 R2, UR22 ;  /* 0x0000001600027c45 */ /* 0x002fe20008201000 */
[----:B------:R-:W1:Y:S04]  /*1060*/  LDCU UR24, c[0x0][0xc30] ;  /* 0x00018600ff1877ac */ /* 0x000e680008000800 */
[----:B--2---:R-:W-:Y:S01]  /*1070*/  FMUL R2, R2, UR5 ;  /* 0x0000000502027c20 */ /* 0x004fe20008400000 */
[----:B----4-:R-:W-:-:S05]  /*1080*/  I2FP.F32.U32 R0, UR19 ;  /* 0x0000001300007c45 */ /* 0x010fca0008201000 */
[----:B------:R-:W2:Y:S01]  /*1090*/  F2I.U32.TRUNC.NTZ R2, R2 ;  /* 0x0000000200027305 */ /* 0x000ea2000020f000 */
[----:B---3--:R-:W-:-:S07]  /*10a0*/  FMUL R0, R0, UR4 ;  /* 0x0000000400007c20 */ /* 0x008fce0008400000 */
[----:B------:R-:W3:Y:S01]  /*10b0*/  F2I.U32.TRUNC.NTZ R0, R0 ;  /* 0x0000000000007305 */ /* 0x000ee2000020f000 */
[----:B--2---:R-:W-:Y:S02]  /*10c0*/  R2UR UR4, R2 ;  /* 0x00000000020472ca */ /* 0x004fe400000e0000 */
[----:B------:R-:W-:Y:S02]  /*10d0*/  PRMT R2, RZ, 0x7610, R2 ;  /* 0x00007610ff027816 */ /* 0x000fe40000000002 */
[----:B---3--:R-:W-:Y:S02]  /*10e0*/  R2UR UR6, R0 ;  /* 0x00000000000672ca */ /* 0x008fe400000e0000 */
[----:B------:R-:W-:-:S07]  /*10f0*/  PRMT R0, RZ, 0x7610, R0 ;  /* 0x00007610ff007816 */ /* 0x000fce0000000000 */
[----:B------:R-:W-:-:S04]  /*1100*/  UIADD3 UR5, UPT, UPT, -UR4, URZ, URZ ;  /* 0x000000ff04057290 */ /* 0x000fc8000fffe1ff */
[----:B------:R-:W-:Y:S02]  /*1110*/  UIMAD UR5, UR7, UR5, UR22 ;  /* 0x00000005070572a4 */ /* 0x000fe4000f8e0216 */
[----:B------:R-:W-:-:S04]  /*1120*/  UIADD3 UR4, UPT, UPT, -UR6, URZ, URZ ;  /* 0x000000ff06047290 */ /* 0x000fc8000fffe1ff */
[----:B------:R-:W-:Y:S01]  /*1130*/  IMAD.U32 R59, RZ, RZ, UR5 ;  /* 0x00000005ff3b7e24 */ /* 0x000fe2000f8e00ff */
[----:B------:R-:W-:-:S06]  /*1140*/  UIMAD UR4, UR8, UR4, UR19 ;  /* 0x00000004080472a4 */ /* 0x000fcc000f8e0213 */
[----:B------:R-:W-:Y:S01]  /*1150*/  IMAD.U32 R58, RZ, RZ, UR4 ;  /* 0x00000004ff3a7e24 */ /* 0x000fe2000f8e00ff */
[----:B-1----:R-:W-:Y:S06]  /*1160*/  BRA.U UP4, `(.L_x_17) ;  /* 0x0000000104307547 */ /* 0x002fec000b800000 */
[----:B------:R-:W-:Y:S01]  /*1170*/  R2UR UR5, R58 ;  /* 0x000000003a0572ca */ /* 0x000fe200000e0000 */
[----:B------:R-:W-:Y:S01]  /*1180*/  UMOV UR7, 0x3 ;  /* 0x0000000300077882 */ /* 0x000fe20000000000 */
[----:B------:R-:W-:-:S11]  /*1190*/  R2UR UR4, R59 ;  /* 0x000000003b0472ca */ /* 0x000fd600000e0000 */
[----:B------:R-:W-:-:S04]  /*11a0*/  UISETP.NE.AND UP0, UPT, UR5, URZ, UPT ;  /* 0x000000ff0500728c */ /* 0x000fc8000bf05270 */
[----:B------:R-:W-:Y:S02]  /*11b0*/  UISETP.LT.U32.OR UP0, UPT, UR4, 0x2, !UP0 ;  /* 0x000000020400788c */ /* 0x000fe4000c701470 */
[----:B------:R-:W-:Y:S02]  /*11c0*/  ULOP3.LUT UR4, UR4, 0xfffffffe, URZ, 0xc0, !UPT ;  /* 0xfffffffe04047892 */ /* 0x000fe4000f8ec0ff */
[----:B------:R-:W-:Y:S02]  /*11d0*/  USEL UR6, URZ, 0x1, !UP0 ;  /* 0x00000001ff067887 */ /* 0x000fe4000c000000 */
[----:B------:R-:W-:Y:S02]  /*11e0*/  USEL UR5, URZ, 0x2, !UP0 ;  /* 0x00000002ff057887 */ /* 0x000fe4000c000000 */
[----:B------:R-:W-:Y:S02]  /*11f0*/  USHF.L.U32 UR4, UR7, UR4, URZ ;  /* 0x0000000407047299 */ /* 0x000fe400080006ff */
[----:B------:R-:W-:-:S04]  /*1200*/  UIADD3 UR5, UPT, UPT, UR6, UR5, URZ ;  /* 0x0000000506057290 */ /* 0x000fc8000fffe0ff */
[----:B------:R-:W-:Y:S02]  /*1210*/  IMAD.U32 R0, RZ, RZ, UR4 ;  /* 0x00000004ff007e24 */ /* 0x000fe4000f8e00ff */
[----:B------:R-:W-:-:S07]  /*1220*/  IMAD.U32 R2, RZ, RZ, UR5 ;  /* 0x00000005ff027e24 */ /* 0x000fce000f8e00ff */
.L_x_17:
[----:B------:R-:W1:Y:S01]  /*1230*/  S2UR UR45, SR_CTAID.Z ;  /* 0x00000000002d79c3 */ /* 0x000e620000002700 */
[----:B------:R-:W-:Y:S01]  /*1240*/  UISETP.GE.AND UP0, UPT, UR20, 0x1, UPT ;  /* 0x000000011400788c */ /* 0x000fe2000bf06270 */
[----:B------:R-:W-:-:S08]  /*1250*/  UMOV UR44, UR22 ;  /* 0x00000016002c7c82 */ /* 0x000fd00008000000 */
[----:B------:R-:W-:Y:S05]  /*1260*/  BRA.U !UP0, `(.L_x_18) ;  /* 0x0000000108d47547 */ /* 0x000fea000b800000 */
[----:B------:R-:W2:Y:S01]  /*1270*/  LDCU.128 UR12, c[0x0][0xc10] ;  /* 0x00018200ff0c77ac */ /* 0x000ea20008000c00 */
[----:B------:R-:W3:Y:S01]  /*1280*/  LDCU UR21, c[0x0][0xc0c] ;  /* 0x00018180ff1577ac */ /* 0x000ee20008000800 */
[----:B------:R-:W4:Y:S01]  /*1290*/  LDCU UR6, c[0x0][0x370] ;  /* 0x00006e00ff0677ac */ /* 0x000f220008000800 */
[----:B------:R-:W1:Y:S01]  /*12a0*/  LDCU UR7, c[0x0][0x374] ;  /* 0x00006e80ff0777ac */ /* 0x000e620008000800 */
[----:B------:R-:W1:Y:S01]  /*12b0*/  LDCU UR23, c[0x0][0xc20] ;  /* 0x00018400ff1777ac */ /* 0x000e620008000800 */
[----:B--2---:R-:W-:Y:S02]  /*12c0*/  UIMAD.WIDE.U32 UR4, UR22, UR12, URZ ;  /* 0x0000000c160472a5 */ /* 0x004fe4000f8e00ff */
[----:B---3--:R-:W-:Y:S01]  /*12d0*/  UISETP.NE.AND UP0, UPT, UR21, 0x1, UPT ;  /* 0x000000011500788c */ /* 0x008fe2000bf05270 */
[----:B------:R-:W2:Y:S01]  /*12e0*/  LDCU.64 UR8, c[0x0][0xc28] ;  /* 0x00018500ff0877ac */ /* 0x000ea20008000a00 */
[----:B----4-:R-:W-:-:S03]  /*12f0*/  UIMAD.WIDE.U32 UR10, UR6, UR12, URZ ;  /* 0x0000000c060a72a5 */ /* 0x010fc6000f8e00ff */
[----:B------:R-:W-:Y:S01]  /*1300*/  UMOV UR4, UR5 ;  /* 0x0000000500047c82 */ /* 0x000fe20008000000 */
[----:B------:R-:W-:Y:S02]  /*1310*/  UISETP.NE.AND UP2, UPT, UR20, 0x1, UPT ;  /* 0x000000011400788c */ /* 0x000fe4000bf45270 */
[----:B------:R-:W-:Y:S01]  /*1320*/  USHF.R.U32.HI UR4, URZ, UR13, UR4 ;  /* 0x0000000dff047299 */ /* 0x000fe20008011604 */
[----:B------:R-:W-:Y:S01]  /*1330*/  UMOV UR10, UR11 ;  /* 0x0000000b000a7c82 */ /* 0x000fe20008000000 */
[----:B------:R-:W-:Y:S02]  /*1340*/  UIMAD.WIDE.U32 UR16, UR19, UR15, URZ ;  /* 0x0000000f131072a5 */ /* 0x000fe4000f8e00ff */
[----:B------:R-:W-:Y:S02]  /*1350*/  USEL UR5, UR22, UR4, !UP0 ;  /* 0x0000000416057287 */ /* 0x000fe4000c000000 */
[----:B------:R-:W-:Y:S02]  /*1360*/  @UP0 USHF.R.U32.HI UR6, URZ, UR13, UR10 ;  /* 0x0000000dff060299 */ /* 0x000fe4000801160a */
[----:B------:R-:W-:-:S02]  /*1370*/  UISETP.NE.AND UP0, UPT, UR14, 0x1, UPT ;  /* 0x000000010e00788c */ /* 0x000fc4000bf05270 */
[----:B-1----:R-:W-:Y:S02]  /*1380*/  UIMAD.WIDE.U32 UR10, UR7, UR15, URZ ;  /* 0x0000000f070a72a5 */ /* 0x002fe4000f8e00ff */
[----:B--2---:R-:W-:Y:S01]  /*1390*/  UIMAD.WIDE.U32 UR12, UR6, UR8, URZ ;  /* 0x00000008060c72a5 */ /* 0x004fe2000f8e00ff */
[----:B------:R-:W-:Y:S01]  /*13a0*/  UMOV UR4, UR17 ;  /* 0x0000001100047c82 */ /* 0x000fe20008000000 */
[----:B------:R-:W-:-:S03]  /*13b0*/  UIADD3 UR44, UPT, UPT, -UR5, URZ, URZ ;  /* 0x000000ff052c7290 */ /* 0x000fc6000fffe1ff */
[----:B------:R-:W-:Y:S01]  /*13c0*/  UMOV UR10, UR11 ;  /* 0x0000000b000a7c82 */ /* 0x000fe20008000000 */
[----:B------:R-:W-:Y:S02]  /*13d0*/  USHF.R.U32.HI UR4, URZ, UR23, UR4 ;  /* 0x00000017ff047299 */ /* 0x000fe40008011604 */
[----:B------:R-:W-:Y:S01]  /*13e0*/  @UP0 USHF.R.U32.HI UR7, URZ, UR23, UR10 ;  /* 0x00000017ff070299 */ /* 0x000fe2000801160a */
[----:B------:R-:W-:Y:S01]  /*13f0*/  UMOV UR12, UR13 ;  /* 0x0000000d000c7c82 */ /* 0x000fe20008000000 */
[----:B------:R-:W-:Y:S02]  /*1400*/  USEL UR4, UR19, UR4, !UP0 ;  /* 0x0000000413047287 */ /* 0x000fe4000c000000 */
[----:B------:R-:W-:Y:S02]  /*1410*/  UIMAD.WIDE.U32 UR10, UR7, UR8, URZ ;  /* 0x00000008070a72a5 */ /* 0x000fe4000f8e00ff */
[----:B------:R-:W-:Y:S02]  /*1420*/  @UP2 USHF.R.U32.HI UR6, URZ, UR9, UR12 ;  /* 0x00000009ff062299 */ /* 0x000fe4000801160c */
[----:B------:R-:W-:-:S02]  /*1430*/  UIMAD.WIDE.U32 UR12, UR4, UR8, URZ ;  /* 0x00000008040c72a5 */ /* 0x000fc4000f8e00ff */
[----:B------:R-:W-:Y:S01]  /*1440*/  UIMAD UR44, UR21, UR44, UR22 ;  /* 0x0000002c152c72a4 */ /* 0x000fe2000f8e0216 */
[----:B------:R-:W-:Y:S02]  /*1450*/  UMOV UR10, UR11 ;  /* 0x0000000b000a7c82 */ /* 0x000fe40008000000 */
[----:B------:R-:W-:Y:S02]  /*1460*/  @UP2 USHF.R.U32.HI UR7, URZ, UR9, UR10 ;  /* 0x00000009ff072299 */ /* 0x000fe4000801160a */
[----:B------:R-:W-:Y:S02]  /*1470*/  UIMAD UR10, UR6, UR20, URZ ;  /* 0x00000014060a72a4 */ /* 0x000fe4000f8e02ff */
[----:B------:R-:W-:-:S04]  /*1480*/  UIMAD UR7, UR7, UR20, URZ ;  /* 0x00000014070772a4 */ /* 0x000fc8000f8e02ff */
[----:B------:R-:W-:-:S03]  /*1490*/  UISETP.GE.AND UP0, UPT, UR4, UR7, UPT ;  /* 0x000000070400728c */ /* 0x000fc6000bf06270 */
[----:B------:R-:W-:Y:S01]  /*14a0*/  UMOV UR7, UR13 ;  /* 0x0000000d00077c82 */ /* 0x000fe20008000000 */
[----:B------:R-:W-:Y:S02]  /*14b0*/  UISETP.GE.OR UP0, UPT, UR5, UR10, UP0 ;  /* 0x0000000a0500728c */ /* 0x000fe40008706670 */
[----:B------:R-:W-:Y:S02]  /*14c0*/  UIMAD.WIDE.U32 UR10, UR5, UR8, URZ ;  /* 0x00000008050a72a5 */ /* 0x000fe4000f8e00ff */
[----:B------:R-:W-:Y:S02]  /*14d0*/  USHF.R.U32.HI UR7, URZ, UR9, UR7 ;  /* 0x00000009ff077299 */ /* 0x000fe40008011607 */
[----:B------:R-:W-:Y:S02]  /*14e0*/  UIADD3 UR10, UPT, UPT, -UR4, URZ, URZ ;  /* 0x000000ff040a7290 */ /* 0x000fe4000fffe1ff */
[----:B------:R-:W-:Y:S02]  /*14f0*/  USEL UR7, UR4, UR7, !UP2 ;  /* 0x0000000704077287 */ /* 0x000fe4000d000000 */
[----:B------:R-:W-:Y:S01]  /*1500*/  UIMAD UR10, UR14, UR10, UR19 ;  /* 0x0000000a0e0a72a4 */ /* 0x000fe2000f8e0213 */
[----:B------:R-:W-:-:S02]  /*1510*/  @!UP0 UMOV UR8, UR11 ;  /* 0x0000000b00088c82 */ /* 0x000fc40008000000 */
[----:B------:R-:W-:Y:S02]  /*1520*/  @!UP0 USHF.R.U32.HI UR8, URZ, UR9, UR8 ;  /* 0x00000009ff088299 */ /* 0x000fe40008011608 */
[----:B------:R-:W-:Y:S02]  /*1530*/  UIADD3 UR9, UPT, UPT, -UR7, URZ, URZ ;  /* 0x000000ff07097290 */ /* 0x000fe4000fffe1ff */
[----:B------:R-:W-:Y:S02]  /*1540*/  @!UP0 USEL UR8, UR5, UR8, !UP2 ;  /* 0x0000000805088287 */ /* 0x000fe4000d000000 */
[----:B------:R-:W-:Y:S02]  /*1550*/  UIMAD UR9, UR20, UR9, UR4 ;  /* 0x00000009140972a4 */ /* 0x000fe4000f8e0204 */
[----:B------:R-:W-:Y:S02]  /*1560*/  @!UP0 UIADD3 UR7, UPT, UPT, UR7, -UR8, URZ ;  /* 0x8000000807078290 */ /* 0x000fe4000fffe0ff */
[----:B------:R-:W-:-:S02]  /*1570*/  @!UP0 UIMAD UR6, UR9, UR6, UR8 ;  /* 0x00000006090682a4 */ /* 0x000fc4000f8e0208 */
[----:B------:R-:W-:-:S04]  /*1580*/  @!UP0 UIMAD UR4, UR7, UR20, UR5 ;  /* 0x00000014070482a4 */ /* 0x000fc8000f8e0205 */
[----:B------:R-:W-:Y:S01]  /*1590*/  UIMAD UR19, UR4, UR14, UR10 ;  /* 0x0000000e041372a4 */ /* 0x000fe2000f8e020a */
[----:B------:R-:W-:Y:S02]  /*15a0*/  @!UP0 UMOV UR5, UR6 ;  /* 0x0000000600058c82 */ /* 0x000fe40008000000 */
[----:B------:R-:W-:-:S12]  /*15b0*/  UIMAD UR44, UR5, UR21, UR44 ;  /* 0x00000015052c72a4 */ /* 0x000fd8000f8e022c */
.L_x_18:
[----:B------:R-:W-:-:S09]  /*15c0*/  UISETP.NE.AND UP0, UPT, UR24, 0x1, UPT ;  /* 0x000000011800788c */ /* 0x000fd2000bf05270 */
[----:B------:R-:W-:Y:S05]  /*15d0*/  BRA.U UP0, `(.L_x_19) ;  /* 0x0000000100407547 */ /* 0x000fea000b800000 */
[----:B------:R-:W2:Y:S01]  /*15e0*/  LDCU.128 UR8, c[0x0][0xc10] ;  /* 0x00018200ff0877ac */ /* 0x000ea20008000c00 */
[----:B------:R-:W3:Y:S01]  /*15f0*/  LDCU UR12, c[0x0][0xc0c] ;  /* 0x00018180ff0c77ac */ /* 0x000ee20008000800 */
[----:B------:R-:W4:Y:S01]  /*1600*/  LDCU UR13, c[0x0][0xc20] ;  /* 0x00018400ff0d77ac */ /* 0x000f220008000800 */
[----:B--2---:R-:W-:Y:S02]  /*1610*/  UIMAD.WIDE.U32 UR4, UR44, UR8, URZ ;  /* 0x000000082c0472a5 */ /* 0x004fe4000f8e00ff */
[----:B------:R-:W-:Y:S02]  /*1620*/  UIMAD.WIDE.U32 UR6, UR19, UR11, URZ ;  /* 0x0000000b130672a5 */ /* 0x000fe4000f8e00ff */
[----:B---3--:R-:W-:Y:S02]  /*1630*/  UISETP.NE.AND UP0, UPT, UR12, 0x1, UPT ;  /* 0x000000010c00788c */ /* 0x008fe4000bf05270 */
[----:B------:R-:W-:-:S03]  /*1640*/  USHF.R.U32.HI UR5, URZ, UR9, UR5 ;  /* 0x00000009ff057299 */ /* 0x000fc60008011605 */
[----:B------:R-:W-:Y:S01]  /*1650*/  UMOV UR4, UR7 ;  /* 0x0000000700047c82 */ /* 0x000fe20008000000 */
[----:B------:R-:W-:Y:S02]  /*1660*/  USEL UR5, UR44, UR5, !UP0 ;  /* 0x000000052c057287 */ /* 0x000fe4000c000000 */
[----:B------:R-:W-:Y:S02]  /*1670*/  UISETP.NE.AND UP0, UPT, UR10, 0x1, UPT ;  /* 0x000000010a00788c */ /* 0x000fe4000bf05270 */
[----:B----4-:R-:W-:-:S04]  /*1680*/  USHF.R.U32.HI UR4, URZ, UR13, UR4 ;  /* 0x0000000dff047299 */ /* 0x010fc80008011604 */
[----:B------:R-:W-:-:S04]  /*1690*/  USEL UR4, UR19, UR4, !UP0 ;  /* 0x0000000413047287 */ /* 0x000fc8000c000000 */
[----:B------:R-:W-:Y:S02]  /*16a0*/  UIADD3 UR6, UPT, UPT, -UR4, UR5, URZ ;  /* 0x0000000504067290 */ /* 0x000fe4000fffe1ff */
[----:B------:R-:W-:Y:S02]  /*16b0*/  UIADD3 UR4, UPT, UPT, UR4, -UR5, URZ ;  /* 0x8000000504047290 */ /* 0x000fe4000fffe0ff */
[----:B------:R-:W-:Y:S02]  /*16c0*/  UIMAD UR19, UR6, UR10, UR19 ;  /* 0x0000000a061372a4 */ /* 0x000fe4000f8e0213 */
[----:B------:R-:W-:-:S12]  /*16d0*/  UIMAD UR44, UR4, UR12, UR44 ;  /* 0x0000000c042c72a4 */ /* 0x000fd8000f8e022c */
.L_x_19:
[----:B------:R-:W-:Y:S05]  /*16e0*/  BRA.U !UP6, `(.L_x_20) ;  /* 0x000000010e0c7547 */ /* 0x000fea000b800000 */
[----:B------:R-:W-:Y:S01]  /*16f0*/  UCGABAR_WAIT ;  /* 0x0000000000007dc7 */ /* 0x000fe20008000000 */
[----:B------:R-:W-:Y:S01]  /*1700*/  CCTL.IVALL ;  /* 0x00000000ff00798f */ /* 0x000fe20002000000 */
[----:B------:R-:W-:Y:S05]  /*1710*/  BRA `(.L_x_21) ;  /* 0x0000000000047947 */ /* 0x000fea0003800000 */
.L_x_20:
[----:B------:R-:W-:Y:S06]  /*1720*/  BAR.SYNC.DEFER_BLOCKING 0x0 ;  /* 0x0000000000007b1d */ /* 0x000fec0000010000 */
.L_x_21:
[----:B------:R-:W-:Y:S05]  /*1730*/  BRA.U UP5, `(.L_x_22) ;  /* 0x0000002105607547 */ /* 0x000fea000b800000 */
[----:B------:R-:W2:Y:S01]  /*1740*/  LDCU UR5, c[0x0][0x388] ;  /* 0x00007100ff0577ac */ /* 0x000ea20008000800 */
[----:B------:R-:W-:Y:S01]  /*1750*/  PLOP3.LUT P1, PT, PT, PT, UP3, 0x80, 0x8 ;  /* 0x000000000008781c */ /* 0x000fe20003f2f038 */
[----:B------:R-:W-:Y:S01]  /*1760*/  IMAD.MOV.U32 R2, RZ, RZ, RZ ;  /* 0x000000ffff027224 */ /* 0x000fe200078e00ff */
[----:B------:R-:W-:Y:S01]  /*1770*/  ISETP.EQ.OR P2, PT, R3, RZ, P3 ;  /* 0x000000ff0300720c */ /* 0x000fe20001f42670 */
[----:B------:R-:W3:Y:S01]  /*1780*/  LDCU UR8, c[0x0][0x38c] ;  /* 0x00007180ff0877ac */ /* 0x000ee20008000800 */
[----:B------:R-:W-:Y:S01]  /*1790*/  PLOP3.LUT P1, PT, P1, PT, PT, 0x8, 0x80 ;  /* 0x000000000080781c */ /* 0x000fe20000f2e170 */
[----:B------:R-:W4:Y:S01]  /*17a0*/  LDCU.64 UR6, c[0x0][0x390] ;  /* 0x00007200ff0677ac */ /* 0x000f220008000a00 */
[----:B------:R-:W-:Y:S01]  /*17b0*/  UISETP.NE.AND UP1, UPT, UR18, URZ, UPT ;  /* 0x000000ff1200728c */ /* 0x000fe2000bf25270 */
[----:B------:R-:W1:Y:S01]  /*17c0*/  LDCU UR53, c[0x0][0x370] ;  /* 0x00006e00ff3577ac */ /* 0x000e620008000800 */
[----:B--2---:R-:W-:Y:S02]  /*17d0*/  UIADD3 UR5, UPT, UPT, UR5, 0x1f, URZ ;  /* 0x0000001f05057890 */ /* 0x004fe4000fffe0ff */
[----:B------:R-:W-:-:S02]  /*17e0*/  USEL UR38, UR55, 0x2, UP1 ;  /* 0x0000000237267887 */ /* 0x000fc40008800000 */
[----:B------:R-:W-:Y:S01]  /*17f0*/  USHF.R.S32.HI UR4, URZ, 0x1f, UR5 ;  /* 0x0000001fff047899 */ /* 0x000fe20008011405 */
[----:B------:R-:W2:Y:S03]  /*1800*/  LDCU.64 UR46, c[0x0][0x348] ;  /* 0x00006900ff2e77ac */ /* 0x000ea60008000a00 */
[----:B------:R-:W-:Y:S02]  /*1810*/  ULEA.HI UR4, UR4, UR5, URZ, 0x5 ;  /* 0x0000000504047291 */ /* 0x000fe4000f8f28ff */
[----:B------:R-:W-:Y:S02]  /*1820*/  USHF.L.U32 UR5, UR22, 0x5, URZ ;  /* 0x0000000516057899 */ /* 0x000fe400080006ff */
[----:B------:R-:W-:Y:S02]  /*1830*/  USHF.R.S32.HI UR4, URZ, 0x5, UR4 ;  /* 0x00000005ff047899 */ /* 0x000fe40008011404 */
[----:B------:R-:W-:-:S02]  /*1840*/  ULOP3.LUT UR56, UR5, 0x20, URZ, 0xc0, !UPT ;  /* 0x0000002005387892 */ /* 0x000fc4000f8ec0ff */
[----:B---3--:R-:W-:Y:S02]  /*1850*/  UIMAD UR4, UR4, UR8, URZ ;  /* 0x00000008040472a4 */ /* 0x008fe4000f8e02ff */
[----:B------:R-:W-:Y:S02]  /*1860*/  USHF.L.U32 UR57, UR22, 0x6, URZ ;  /* 0x0000000616397899 */ /* 0x000fe400080006ff */
[----:B----4-:R-:W-:Y:S01]  /*1870*/  UIMAD UR4, UR4, UR6, URZ ;  /* 0x00000006040472a4 */ /* 0x010fe2000f8e02ff */
[----:B------:R-:W3:Y:S03]  /*1880*/  LDCU UR52, c[0x0][0x374] ;  /* 0x00006e80ff3477ac */ /* 0x000ee60008000800 */
[----:B------:R-:W-:Y:S01]  /*1890*/  UIMAD UR54, UR4, UR7, URZ ;  /* 0x00000007043672a4 */ /* 0x000fe2000f8e02ff */
[----:B------:R-:W-:Y:S01]  /*18a0*/  UMOV UR27, 0x1 ;  /* 0x00000001001b7882 */ /* 0x000fe20000000000 */
[----:B------:R-:W-:-:S02]  /*18b0*/  UMOV UR31, URZ ;  /* 0x000000ff001f7c82 */ /* 0x000fc40008000000 */
[----:B------:R-:W-:Y:S02]  /*18c0*/  UISETP.NE.AND UP2, UPT, UR54, URZ, UPT ;  /* 0x000000ff3600728c */ /* 0x000fe4000bf45270 */
[----:B------:R-:W-:Y:S01]  /*18d0*/  UISETP.LT.U32.AND UP0, UPT, UR54, 0x10, UPT ;  /* 0x000000103600788c */ /* 0x000fe2000bf01070 */
[----:B------:R-:W-:Y:S01]  /*18e0*/  UMOV UR36, URZ ;  /* 0x000000ff00247c82 */ /* 0x000fe20008000000 */
[----:B------:R-:W-:Y:S02]  /*18f0*/  UMOV UR42, URZ ;  /* 0x000000ff002a7c82 */ /* 0x000fe40008000000 */
[----:B------:R-:W-:-:S04]  /*1900*/  USEL UR4, UR54, 0x10, UP0 ;  /* 0x0000001036047887 */ /* 0x000fc80008000000 */
[----:B------:R-:W-:Y:S02]  /*1910*/  UIADD3 UR5, UPT, UPT, UR4, -0x1, URZ ;  /* 0xffffffff04057890 */ /* 0x000fe4000fffe0ff */
[----:B------:R-:W-:Y:S02]  /*1920*/  @!UP2 UIADD3 UR5, UPT, UPT, UR4, URZ, URZ ;  /* 0x000000ff0405a290 */ /* 0x000fe4000fffe0ff */
[----:B------:R-:W-:Y:S02]  /*1930*/  UIADD3 UR51, UPT, UPT, UR54, -UR4, URZ ;  /* 0x8000000436337290 */ /* 0x000fe4000fffe0ff */
[----:B-123--:R-:W-:-:S12]  /*1940*/  UIADD3 UR55, UPT, UPT, UR5, 0x1, URZ ;  /* 0x0000000105377890 */ /* 0x00efd8000fffe0ff */
.L_x_40:
[----:B------:R-:W1:Y:S01]  /*1950*/  S2UR UR30, SR_CgaCtaId ;  /* 0x00000000001e79c3 */ /* 0x000e620000008800 */
[----:B------:R-:W-:Y:S01]  /*1960*/  UMOV UR4, 0x400 ;  /* 0x0000040000047882 */ /* 0x000fe20000000000 */
[----:B------:R-:W-:Y:S01]  /*1970*/  MOV R0, UR27 ;  /* 0x0000001b00007c02 */ /* 0x000fe20008000f00 */
[----:B------:R-:W-:Y:S02]  /*1980*/  UISETP.NE.AND UP0, UPT, UR54, URZ, UPT ;  /* 0x000000ff3600728c */ /* 0x000fe4000bf05270 */
[----:B------:R-:W-:Y:S01]  /*1990*/  ULEA UR18, UR19, UR56, 0x6 ;  /* 0x0000003813127291 */ /* 0x000fe2000f8e30ff */
[----:B------:R-:W-:Y:S01]  /*19a0*/  SHF.L.U32 R0, R0, 0x1f, RZ ;  /* 0x0000001f00007819 */ /* 0x000fe200000006ff */
[----:B------:R-:W-:Y:S01]  /*19b0*/  UMOV UR28, URZ ;  /* 0x000000ff001c7c82 */ /* 0x000fe20008000000 */
[----:B------:R-:W-:Y:S01]  /*19c0*/  UMOV UR22, URZ ;  /* 0x000000ff00167c82 */ /* 0x000fe20008000000 */
[----:B------:R-:W-:Y:S01]  /*19d0*/  UMOV UR21, URZ ;  /* 0x000000ff00157c82 */ /* 0x000fe20008000000 */
[----:B------:R-:W-:Y:S01]  /*19e0*/  UMOV UR20, URZ ;  /* 0x000000ff00147c82 */ /* 0x000fe20008000000 */
[----:B-1----:R-:W-:-:S04]  /*19f0*/  ULEA UR30, UR30, UR4, 0x18 ;  /* 0x000000041e1e7291 */ /* 0x002fc8000f8ec0ff */
[----:B------:R-:W-:-:S09]  /*1a00*/  ULEA UR4, UR31, UR30, 0x3 ;  /* 0x0000001e1f047291 */ /* 0x000fd2000f8e18ff */
[----:B------:R1:W2:Y:S01]  /*1a10*/  SYNCS.PHASECHK.TRANS64.TRYWAIT P0, [UR4+0x80], R0 ;  /* 0x00008000ff0075a7 */ /* 0x0002a20008001104 */
[----:B------:R-:W-:-:S04]  /*1a20*/  ULEA.HI UR4, UR44, UR44, URZ, 0x1 ;  /* 0x0000002c2c047291 */ /* 0x000fc8000f8f08ff */
[----:B------:R-:W-:-:S04]  /*1a30*/  USHF.L.U32 UR4, UR4, 0x6, URZ ;  /* 0x0000000604047899 */ /* 0x000fc800080006ff */
[----:B------:R-:W-:-:S04]  /*1a40*/  ULOP3.LUT UR4, UR4, 0xffffff80, URZ, 0xc0, !UPT ;  /* 0xffffff8004047892 */ /* 0x000fc8000f8ec0ff */
[----:B------:R-:W-:Y:S01]  /*1a50*/  ULOP3.LUT UR43, UR4, 0x40, UR57, 0xf8, !UPT ;  /* 0x00000040042b7892 */ /* 0x000fe2000f8ef839 */
[----:B------:R-:W-:Y:S11]  /*1a60*/  BRA.U !UP0, `(.L_x_23) ;  /* 0x0000000508ac7547 */ /* 0x000ff6000b800000 */
[----:B------:R-:W3:Y:S01]  /*1a70*/  LDCU.128 UR12, c[0x0][0x480] ;  /* 0x00009000ff0c77ac */ /* 0x000ee20008000c00 */
[----:B------:R-:W4:Y:S01]  /*1a80*/  LDCU.128 UR8, c[0x0][0x490] ;  /* 0x00009200ff0877ac */ /* 0x000f220008000c00 */
[----:B------:R-:W1:Y:S01]  /*1a90*/  LDCU.64 UR20, c[0x0][0x4c0] ;  /* 0x00009800ff1477ac */ /* 0x000e620008000a00 */
[----:B------:R-:W1:Y:S01]  /*1aa0*/  LDCU.64 UR16, c[0x0][0x4f0] ;  /* 0x00009e00ff1077ac */ /* 0x000e620008000a00 */
[----:B------:R-:W1:Y:S01]  /*1ab0*/  LDCU UR19, c[0x0][0x4c8] ;  /* 0x00009900ff1377ac */ /* 0x000e620008000800 */
[----:B---3--:R-:W-:Y:S02]  /*1ac0*/  UIMAD.WIDE.U32 UR4, UR43, UR13, URZ ;  /* 0x0000000d2b0472a5 */ /* 0x008fe4000f8e00ff */
[----:B------:R-:W-:Y:S02]  /*1ad0*/  UISETP.NE.AND UP0, UPT, UR12, 0x1, UPT ;  /* 0x000000010c00788c */ /* 0x000fe4000bf05270 */
[----:B------:R-:W-:Y:S01]  /*1ae0*/  USHF.R.U32.HI UR5, URZ, UR14, UR5 ;  /* 0x0000000eff057299 */ /* 0x000fe20008011605 */
[----:B------:R-:W3:Y:S03]  /*1af0*/  LDCU UR49, c[0x0][0x38c] ;  /* 0x00007180ff3177ac */ /* 0x000ee60008000800 */
[----:B------:R-:W-:-:S02]  /*1b00*/  USEL UR5, UR43, UR5, !UP0 ;  /* 0x000000052b057287 */ /* 0x000fc4000c000000 */
[----:B------:R-:W-:Y:S02]  /*1b10*/  UISETP.NE.AND UP0, UPT, UR15, 0x1, UPT ;  /* 0x000000010f00788c */ /* 0x000fe4000bf05270 */
[----:B----4-:R-:W-:Y:S01]  /*1b20*/  UIMAD.WIDE.U32 UR6, UR5, UR8, URZ ;  /* 0x00000008050672a5 */ /* 0x010fe2000f8e00ff */
[----:B------:R-:W4:Y:S01]  /*1b30*/  LDCU UR8, c[0x0][0x4a0] ;  /* 0x00009400ff0877ac */ /* 0x000f220008000800 */
[----:B------:R-:W1:Y:S05]  /*1b40*/  LDCU UR23, c[0x0][0x4cc] ;  /* 0x00009980ff1777ac */ /* 0x000e6a0008000800 */
[----:B------:R-:W-:Y:S01]  /*1b50*/  UMOV UR4, UR7 ;  /* 0x0000000700047c82 */ /* 0x000fe20008000000 */
[----:B------:R-:W1:Y:S01]  /*1b60*/  LDCU.64 UR40, c[0x0][0x390] ;  /* 0x00007200ff2877ac */ /* 0x000e620008000a00 */
[----:B------:R-:W-:Y:S01]  /*1b70*/  USHF.R.U32.HI UR4, URZ, UR9, UR4 ;  /* 0x00000009ff047299 */ /* 0x000fe20008011604 */
[----:B------:R-:W1:Y:S03]  /*1b80*/  LDCU UR9, c[0x0][0x4ec] ;  /* 0x00009d80ff0977ac */ /* 0x000e660008000800 */
[----:B------:R-:W-:-:S02]  /*1b90*/  USEL UR4, UR5, UR4, !UP0 ;  /* 0x0000000405047287 */ /* 0x000fc4000c000000 */
[----:B------:R-:W-:Y:S02]  /*1ba0*/  UISETP.NE.AND UP0, UPT, UR10, 0x1, UPT ;  /* 0x000000010a00788c */ /* 0x000fe4000bf05270 */
[----:B------:R-:W-:Y:S01]  /*1bb0*/  UIMAD.WIDE.U32 UR6, UR4, UR11, URZ ;  /* 0x0000000b040672a5 */ /* 0x000fe2000f8e00ff */
[----:B------:R-:W1:Y:S01]  /*1bc0*/  LDCU.64 UR24, c[0x0][0x4d0] ;  /* 0x00009a00ff1877ac */ /* 0x000e620008000a00 */
[----:B------:R-:W-:-:S05]  /*1bd0*/  UIADD3 UR42, UPT, UPT, UR55, UR36, URZ ;  /* 0x00000024372a7290 */ /* 0x000fca000fffe0ff */
[----:B------:R-:W-:Y:S01]  /*1be0*/  UMOV UR6, UR7 ;  /* 0x0000000700067c82 */ /* 0x000fe20008000000 */
[----:B------:R-:W-:Y:S02]  /*1bf0*/  UIADD3 UR7, UPT, UPT, -UR4, URZ, URZ ;  /* 0x000000ff04077290 */ /* 0x000fe4000fffe1ff */
[----:B----4-:R-:W-:Y:S02]  /*1c00*/  USHF.R.U32.HI UR6, URZ, UR8, UR6 ;  /* 0x00000008ff067299 */ /* 0x010fe40008011606 */
[----:B------:R-:W-:Y:S02]  /*1c10*/  UIADD3 UR8, UPT, UPT, -UR5, URZ, URZ ;  /* 0x000000ff05087290 */ /* 0x000fe4000fffe1ff */
[----:B------:R-:W-:Y:S02]  /*1c20*/  USEL UR14, UR4, UR6, !UP0 ;  /* 0x00000006040e7287 */ /* 0x000fe4000c000000 */
[----:B------:R-:W-:Y:S02]  /*1c30*/  UIMAD UR7, UR15, UR7, UR5 ;  /* 0x000000070f0772a4 */ /* 0x000fe4000f8e0205 */
[----:B------:R-:W-:-:S02]  /*1c40*/  UIADD3 UR6, UPT, UPT, -UR14, URZ, URZ ;  /* 0x000000ff0e067290 */ /* 0x000fc4000fffe1ff */
[----:B------:R-:W-:Y:S02]  /*1c50*/  UIMAD UR8, UR12, UR8, UR43 ;  /* 0x000000080c0872a4 */ /* 0x000fe4000f8e022b */
[----:B------:R-:W-:Y:S02]  /*1c60*/  UIMAD UR13, UR10, UR6, UR4 ;  /* 0x000000060a0d72a4 */ /* 0x000fe4000f8e0204 */
[----:B-1----:R-:W-:Y:S02]  /*1c70*/  UIMAD UR11, UR8, UR20, UR9 ;  /* 0x00000014080b72a4 */ /* 0x002fe4000f8e0209 */
[----:B------:R-:W-:Y:S01]  /*1c80*/  UIMAD UR12, UR7, UR21, UR16 ;  /* 0x00000015070c72a4 */ /* 0x000fe2000f8e0210 */
[----:B------:R-:W1:Y:S02]  /*1c90*/  LDCU.64 UR4, c[0x0][0x4f8] ;  /* 0x00009f00ff0477ac */ /* 0x000e640008000a00 */
[----:B------:R-:W4:Y:S01]  /*1ca0*/  LDCU UR6, c[0x0][0x500] ;  /* 0x0000a000ff0677ac */ /* 0x000f220008000800 */
[----:B------:R-:W-:Y:S01]  /*1cb0*/  UIMAD UR13, UR13, UR19, UR17 ;  /* 0x000000130d0d72a4 */ /* 0x000fe2000f8e0211 */
[----:B------:R-:W-:Y:S01]  /*1cc0*/  UMOV UR28, URZ ;  /* 0x000000ff001c7c82 */ /* 0x000fe20008000000 */
[----:B------:R-:W-:Y:S01]  /*1cd0*/  UMOV UR7, UR31 ;  /* 0x0000001f00077c82 */ /* 0x000fe20008000000 */
[----:B------:R-:W-:Y:S01]  /*1ce0*/  UMOV UR20, URZ ;  /* 0x000000ff00147c82 */ /* 0x000fe20008000000 */
[----:B------:R-:W-:Y:S01]  /*1cf0*/  UMOV UR21, URZ ;  /* 0x000000ff00157c82 */ /* 0x000fe20008000000 */
[----:B---3--:R-:W-:-:S07]  /*1d00*/  UMOV UR22, URZ ;  /* 0x000000ff00167c82 */ /* 0x008fce0008000000 */
.L_x_29:
[----:B------:R-:W-:Y:S01]  /*1d10*/  @!P3 MOV R3, 0x6000 ;  /* 0x000060000003b802 */ /* 0x000fe20000000f00 */
[----:B------:R-:W-:Y:S01]  /*1d20*/  ULEA UR9, UR7, UR30, 0x3 ;  /* 0x0000001e07097291 */ /* 0x000fe2000f8e18ff */
[----:B-12---:R-:W-:Y:S11]  /*1d30*/  @P0 BRA `(.L_x_24) ;  /* 0x0000000000100947 */ /* 0x006ff60003800000 */
[----:B------:R-:W-:Y:S04]  /*1d40*/  MOV R0, UR27 ;  /* 0x0000001b00007c02 */ /* 0x000fe80008000f00 */
[----:B------:R-:W-:Y:S04]  /*1d50*/  SHF.L.U32 R5, R0, 0x1f, RZ ;  /* 0x0000001f00057819 */ /* 0x000fe800000006ff */
[----:B------:R-:W2:Y:S02]  /*1d60*/  SYNCS.PHASECHK.TRANS64.TRYWAIT P0, [UR9+0x80], R5 ;  /* 0x00008005ff0075a7 */ /* 0x000ea40008001109 */
[----:B--2---:R-:W-:Y:S05]  /*1d70*/  @!P0 BRA `(.L_x_25) ;  /* 0x0000006c00c88947 */ /* 0x004fea0003800000 */
.L_x_24:
[----:B------:R3:W-:Y:S01]  /*1d80*/  @!P3 SYNCS.ARRIVE.TRANS64 RZ, [UR9], R3 ;  /* 0x00000003ffffb9a7 */ /* 0x0007e20008000009 */
[----:B------:R-:W-:Y:S04]  /*1d90*/  ULOP3.LUT UR8, UR38, 0x2, URZ, 0xfc, !UPT ;  /* 0x0000000226087892 */ /* 0x000fe8000f8efcff */
[----:B------:R-:W-:Y:S09]  /*1da0*/  UISETP.NE.AND UP0, UPT, UR8, 0x2, UPT ;  /* 0x000000020800788c */ /* 0x000ff2000bf05270 */
[----:B------:R-:W-:Y:S05]  /*1db0*/  BRA.U UP0, `(.L_x_26) ;  /* 0x0000000100047547 */ /* 0x000fea000b800000 */
[----:B-1--4-:R-:W-:Y:S05]  /*1dc0*/  BPT.TRAP 0x1 ;  /* 0x000000040000795c */ /* 0x012fea0000300000 */
.L_x_26:
[----:B------:R-:W-:Y:S04]  /*1dd0*/  BSSY.RECONVERGENT B0, `(.L_x_27) ;  /* 0x0000003000007945 */ /* 0x000fe80003800200 */
[----:B------:R-:W-:Y:S05]  /*1de0*/  @P2 BRA `(.L_x_28) ;  /* 0x0000000000042947 */ /* 0x000fea0003800000 */
[----:B-1--4-:R-:W-:Y:S05]  /*1df0*/  BPT.TRAP 0x1 ;  /* 0x000000040000795c */ /* 0x012fea0000300000 */
.L_x_28:
[----:B-1--4-:R-:W-:Y:S05]  /*1e00*/  BSYNC.RECONVERGENT B0 ;  /* 0x0000000000007941 */ /* 0x012fea0003800200 */
.L_x_27:
[----:B------:R-:W-:Y:S02]  /*1e10*/  UIADD3 UR8, UPT, UPT, UR7, 0x1, URZ ;  /* 0x0000000107087890 */ /* 0x000fe4000fffe0ff */
[----:B------:R-:W-:Y:S02]  /*1e20*/  UIMAD UR15, UR20, UR23, UR4 ;  /* 0x00000017140f72a4 */ /* 0x000fe4000f8e0204 */
[----:B------:R-:W-:Y:S02]  /*1e30*/  UISETP.NE.AND UP0, UPT, UR8, 0x10, UPT ;  /* 0x000000100800788c */ /* 0x000fe4000bf05270 */
[----:B------:R-:W-:Y:S02]  /*1e40*/  ULEA UR17, UR7, UR30, 0xd ;  /* 0x0000001e07117291 */ /* 0x000fe4000f8e68ff */
[----:B------:R-:W-:Y:S02]  /*1e50*/  USEL UR10, URZ, 0x1, UP0 ;  /* 0x00000001ff0a7887 */ /* 0x000fe40008000000 */
[----:B------:R-:W-:Y:S02]  /*1e60*/  USEL UR31, UR8, URZ, UP0 ;  /* 0x000000ff081f7287 */ /* 0x000fe40008000000 */
[----:B------:R-:W-:Y:S02]  /*1e70*/  ULOP3.LUT UR27, UR27, UR10, URZ, 0x3c, !UPT ;  /* 0x0000000a1b1b7292 */ /* 0x000fe4000f8e3cff */
[----:B------:R-:W-:Y:S02]  /*1e80*/  ULEA UR8, UR31, UR30, 0x3 ;  /* 0x0000001e1f087291 */ /* 0x000fe4000f8e18ff */
[----:B------:R-:W-:Y:S02]  /*1e90*/  ULEA UR16, UR7, UR30, 0xc ;  /* 0x0000001e07107291 */ /* 0x000fe4000f8e60ff */
[----:B------:R-:W-:Y:S01]  /*1ea0*/  UIADD3 UR34, UP0, UPT, UR46, 0x80, URZ ;  /* 0x000000802e227890 */ /* 0x000fe2000ff1e0ff */
[----:B--2---:R-:W-:Y:S01]  /*1eb0*/  MOV R0, UR27 ;  /* 0x0000001b00007c02 */ /* 0x004fe20008000f00 */
[----:B------:R-:W-:Y:S02]  /*1ec0*/  ULOP3.LUT UR9, UR9, 0xfefffff8, URZ, 0xc0, !UPT ;  /* 0xfefffff809097892 */ /* 0x000fe4000f8ec0ff */
[----:B------:R-:W-:Y:S01]  /*1ed0*/  USHF.L.U32 UR10, UR28, 0x5, URZ ;  /* 0x000000051c0a7899 */ /* 0x000fe200080006ff */
[----:B---3--:R-:W-:Y:S01]  /*1ee0*/  SHF.L.U32 R3, R0, 0x1f, RZ ;  /* 0x0000001f00037819 */ /* 0x008fe200000006ff */
[----:B------:R-:W-:Y:S02]  /*1ef0*/  UIADD3.X UR35, UPT, UPT, URZ, UR47, URZ, UP0, !UPT ;  /* 0x0000002fff237290 */ /* 0x000fe400087fe4ff */
[----:B------:R-:W-:Y:S01]  /*1f00*/  UIADD3 UR32, UP3, UPT, UR46, 0x200, URZ ;  /* 0x000002002e207890 */ /* 0x000fe2000ff7e0ff */
[----:B------:R3:W1:Y:S01]  /*1f10*/  SYNCS.PHASECHK.TRANS64.TRYWAIT P0, [UR8+0x80], R3 ;  /* 0x00008003ff0075a7 */ /* 0x0006620008001108 */
[----:B------:R-:W-:Y:S02]  /*1f20*/  UIMAD UR8, UR21, UR24, UR5 ;  /* 0x00000018150872a4 */ /* 0x000fe4000f8e0205 */
[----:B------:R-:W-:Y:S02]  /*1f30*/  UIMAD UR7, UR22, UR25, UR6 ;  /* 0x00000019160772a4 */ /* 0x000fe4000f8e0206 */
[----:B------:R-:W-:Y:S02]  /*1f40*/  ULEA UR15, UR8, UR15, 0x5 ;  /* 0x0000000f080f7291 */ /* 0x000fe4000f8e28ff */
[----:B------:R-:W-:Y:S02]  /*1f50*/  UIADD3 UR8, UPT, UPT, UR17, 0x6400, URZ ;  /* 0x0000640011087890 */ /* 0x000fe4000fffe0ff */
[----:B------:R-:W-:Y:S02]  /*1f60*/  ULEA UR7, UR7, UR15, 0xa ;  /* 0x0000000f07077291 */ /* 0x000fe4000f8e50ff */
[----:B------:R-:W-:Y:S02]  /*1f70*/  UIADD3.X UR33, UPT, UPT, URZ, UR47, URZ, UP3, !UPT ;  /* 0x0000002fff217290 */ /* 0x000fe40009ffe4ff */
[----:B------:R-:W-:Y:S02]  /*1f80*/  UPRMT UR7, UR7, 0x5410, URZ ;  /* 0x0000541007077896 */ /* 0x000fe400080000ff */
[----:B------:R-:W-:Y:S02]  /*1f90*/  UIADD3 UR16, UPT, UPT, UR16, 0x26400, URZ ;  /* 0x0002640010107890 */ /* 0x000fe4000fffe0ff */
[----:B------:R-:W-:Y:S02]  /*1fa0*/  UIADD3 UR37, UPT, UPT, UR20, 0x1, URZ ;  /* 0x0000000114257890 */ /* 0x000fe4000fffe0ff */
[----:B------:R-:W-:Y:S02]  /*1fb0*/  UIADD3 UR29, UPT, UPT, UR21, 0x1, URZ ;  /* 0x00000001151d7890 */ /* 0x000fe4000fffe0ff */
[----:B------:R-:W-:Y:S02]  /*1fc0*/  UISETP.NE.AND UP2, UPT, UR37, UR49, UPT ;  /* 0x000000312500728c */ /* 0x000fe4000bf45270 */
[----:B------:R-:W-:Y:S02]  /*1fd0*/  UIADD3 UR26, UPT, UPT, UR22, 0x1, URZ ;  /* 0x00000001161a7890 */ /* 0x000fe4000fffe0ff */
[----:B------:R-:W-:Y:S01]  /*1fe0*/  UIADD3 UR36, UPT, UPT, UR36, 0x1, URZ ;  /* 0x0000000124247890 */ /* 0x000fe2000fffe0ff */
[----:B------:R-:W-:Y:S01]  /*1ff0*/  UMOV UR44, 0x0 ;  /* 0x00000000002c7882 */ /* 0x000fe20000000000 */
[----:B------:R-:W-:Y:S01]  /*2000*/  UMOV UR45, 0x10000000 ;  /* 0x10000000002d7882 */ /* 0x000fe20000000000 */
[----:B------:R-:W-:Y:S01]  /*2010*/  UMOV UR17, UR9 ;  /* 0x0000000900117c82 */ /* 0x000fe20008000000 */
[----:B------:R2:W-:Y:S01]  /*2020*/  UTMALDG.5D.IM2COL.2CTA [UR8], [UR34], UR7, desc[UR44] ;  /* 0x00002c08220073b4 */ /* 0x0005e20008261007 */
[----:B------:R-:W-:Y:S02]  /*2030*/  UMOV UR19, UR10 ;  /* 0x0000000a00137c82 */ /* 0x000fe40008000000 */
[----:B------:R-:W-:Y:S04]  /*2040*/  @UP2 UIADD3 UR29, UPT, UPT, UR21, URZ, URZ ;  /* 0x000000ff151d2290 */ /* 0x000fe8000fffe0ff */
[----:B------:R-:W-:Y:S01]  /*2050*/  UISETP.NE.AND UP1, UPT, UR29, UR40, UPT ;  /* 0x000000281d00728c */ /* 0x000fe2000bf25270 */
[----:B------:R4:W-:Y:S10]  /*2060*/  UTMALDG.5D.2CTA [UR16], [UR32], desc[UR44] ;  /* 0x00002c10200075b4 */ /* 0x0009f40008221000 */
[----:B------:R-:W-:Y:S04]  /*2070*/  @UP1 UIADD3 UR26, UPT, UPT, UR22, URZ, URZ ;  /* 0x000000ff161a1290 */ /* 0x000fe8000fffe0ff */
[----:B------:R-:W-:Y:S02]  /*2080*/  UISETP.NE.AND UP0, UPT, UR26, UR41, UPT ;  /* 0x000000291a00728c */ /* 0x000fe4000bf05270 */
[----:B--2---:R-:W-:Y:S09]  /*2090*/  UIADD3 UR8, UPT, UPT, UR28, 0x1, URZ ;  /* 0x000000011c087890 */ /* 0x004ff2000fffe0ff */
[----:B------:R-:W-:Y:S01]  /*20a0*/  @UP0 UIADD3 UR8, UPT, UPT, UR28, URZ, URZ ;  /* 0x000000ff1c080290 */ /* 0x000fe2000fffe0ff */
[----:B------:R-:W-:Y:S01]  /*20b0*/  UMOV UR7, UR31 ;  /* 0x0000001f00077c82 */ /* 0x000fe20008000000 */
[----:B----4-:R-:W-:Y:S02]  /*20c0*/  USEL UR22, UR26, URZ, UP0 ;  /* 0x000000ff1a167287 */ /* 0x010fe40008000000 */
[----:B------:R-:W-:Y:S02]  /*20d0*/  UISETP.NE.AND UP0, UPT, UR36, UR42, UPT ;  /* 0x0000002a2400728c */ /* 0x000fe4000bf05270 */
[----:B------:R-:W-:Y:S02]  /*20e0*/  USEL UR20, UR37, URZ, UP2 ;  /* 0x000000ff25147287 */ /* 0x000fe40009000000 */
[----:B------:R-:W-:Y:S01]  /*20f0*/  USEL UR21, UR29, URZ, UP1 ;  /* 0x000000ff1d157287 */ /* 0x000fe20008800000 */
[----:B------:R-:W-:Y:S04]  /*2100*/  UMOV UR28, UR8 ;  /* 0x00000008001c7c82 */ /* 0x000fe80008000000 */
[----:B---3--:R-:W-:Y:S07]  /*2110*/  BRA.U UP0, `(.L_x_29) ;  /* 0xfffffff900fc7547 */ /* 0x008fee000b83ffff */
.L_x_23:
[----:B------:R-:W-:Y:S01]  /*2120*/  ULEA UR4, UR31, UR30, 0x3 ;  /* 0x0000001e1f047291 */ /* 0x000fe2000f8e18ff */
[----:B-1----:R-:W-:Y:S01]  /*2130*/  MOV R0, UR27 ;  /* 0x0000001b00007c02 */ /* 0x002fe20008000f00 */
[----:B------:R-:W-:Y:S01]  /*2140*/  @!P1 SYNCS.ARRIVE.TRANS64.A1T0 RZ, [UR30+0x138], RZ ;  /* 0x000138ffffff99a7 */ /* 0x000fe2000810001e */
[----:B------:R-:W-:Y:S02]  /*2150*/  UISETP.GE.AND UP0, UPT, UR51, 0x1, UPT ;  /* 0x000000013300788c */ /* 0x000fe4000bf06270 */
[----:B------:R-:W-:-:S04]  /*2160*/  SHF.L.U32 R0, R0, 0x1f, RZ ;  /* 0x0000001f00007819 */ /* 0x000fc800000006ff */
[----:B--2---:R1:W2:Y:S03]  /*2170*/  SYNCS.PHASECHK.TRANS64.TRYWAIT P0, [UR4+0x80], R0 ;  /* 0x00008000ff0075a7 */ /* 0x0042a60008001104 */
[----:B------:R-:W-:Y:S05]  /*2180*/  BRA.U !UP0, `(.L_x_30) ;  /* 0x0000000508a47547 */ /* 0x000fea000b800000 */
[----:B------:R-:W3:Y:S01]  /*2190*/  LDCU.128 UR8, c[0x0][0x480] ;  /* 0x00009000ff0877ac */ /* 0x000ee20008000c00 */
[----:B------:R-:W4:Y:S01]  /*21a0*/  LDCU.128 UR32, c[0x0][0x490] ;  /* 0x00009200ff2077ac */ /* 0x000f220008000c00 */
[----:B------:R-:W1:Y:S01]  /*21b0*/  LDCU UR13, c[0x0][0x4c8] ;  /* 0x00009900ff0d77ac */ /* 0x000e620008000800 */
        /* <DEDUP_REMOVED lines=10> */
[----:B------:R-:W1:Y:S05]  /*2260*/  LDCU.64 UR40, c[0x0][0x390] ;  /* 0x00007200ff2877ac */ /* 0x000e6a0008000a00 */
[----:B------:R-:W-:Y:S01]  /*2270*/  UMOV UR4, UR7 ;  /* 0x0000000700047c82 */ /* 0x000fe20008000000 */
[----:B------:R-:W1:Y:S01]  /*2280*/  LDCU.64 UR24, c[0x0][0x4d0] ;  /* 0x00009a00ff1877ac */ /* 0x000e620008000a00 */
[----:B------:R-:W-:Y:S01]  /*2290*/  USHF.R.U32.HI UR4, URZ, UR33, UR4 ;  /* 0x00000021ff047299 */ /* 0x000fe20008011604 */
[----:B------:R-:W4:Y:S03]  /*22a0*/  LDCU.64 UR32, c[0x0][0x4c0] ;  /* 0x00009800ff2077ac */ /* 0x000f260008000a00 */
[----:B------:R-:W-:-:S02]  /*22b0*/  USEL UR4, UR5, UR4, !UP0 ;  /* 0x0000000405047287 */ /* 0x000fc4000c000000 */
[----:B------:R-:W-:Y:S02]  /*22c0*/  UISETP.NE.AND UP0, UPT, UR34, 0x1, UPT ;  /* 0x000000012200788c */ /* 0x000fe4000bf05270 */
[----:B------:R-:W-:Y:S02]  /*22d0*/  UIMAD.WIDE.U32 UR6, UR4, UR35, URZ ;  /* 0x00000023040672a5 */ /* 0x000fe4000f8e00ff */
[----:B------:R-:W-:Y:S01]  /*22e0*/  UIADD3 UR42, UPT, UPT, UR51, UR42, URZ ;  /* 0x0000002a332a7290 */ /* 0x000fe2000fffe0ff */
[----:B------:R-:W-:-:S04]  /*22f0*/  UMOV UR37, UR51 ;  /* 0x0000003300257c82 */ /* 0x000fc80008000000 */
[----:B------:R-:W-:Y:S01]  /*2300*/  UMOV UR6, UR7 ;  /* 0x0000000700067c82 */ /* 0x000fe20008000000 */
[----:B------:R-:W-:Y:S02]  /*2310*/  UIADD3 UR7, UPT, UPT, -UR5, URZ, URZ ;  /* 0x000000ff05077290 */ /* 0x000fe4000fffe1ff */
[----:B---3--:R-:W-:Y:S02]  /*2320*/  USHF.R.U32.HI UR6, URZ, UR9, UR6 ;  /* 0x00000009ff067299 */ /* 0x008fe40008011606 */
[----:B------:R-:W-:Y:S02]  /*2330*/  UIMAD UR7, UR8, UR7, UR43 ;  /* 0x00000007080772a4 */ /* 0x000fe4000f8e022b */
[----:B------:R-:W-:Y:S02]  /*2340*/  USEL UR14, UR4, UR6, !UP0 ;  /* 0x00000006040e7287 */ /* 0x000fe4000c000000 */
[----:B------:R-:W-:Y:S02]  /*2350*/  UIADD3 UR6, UPT, UPT, -UR4, URZ, URZ ;  /* 0x000000ff04067290 */ /* 0x000fe4000fffe1ff */
[----:B------:R-:W-:-:S02]  /*2360*/  UIADD3 UR9, UPT, UPT, -UR14, URZ, URZ ;  /* 0x000000ff0e097290 */ /* 0x000fc4000fffe1ff */
[----:B------:R-:W-:Y:S02]  /*2370*/  UIMAD UR12, UR11, UR6, UR5 ;  /* 0x000000060b0c72a4 */ /* 0x000fe4000f8e0205 */
[----:B------:R-:W-:Y:S02]  /*2380*/  UIMAD UR9, UR34, UR9, UR4 ;  /* 0x00000009220972a4 */ /* 0x000fe4000f8e0204 */
[----:B----4-:R-:W-:Y:S01]  /*2390*/  UIMAD UR11, UR7, UR32, UR10 ;  /* 0x00000020070b72a4 */ /* 0x010fe2000f8e020a */
[----:B------:R-:W3:Y:S02]  /*23a0*/  LDCU UR43, c[0x0][0x38c] ;  /* 0x00007180ff2b77ac */ /* 0x000ee40008000800 */
[----:B------:R-:W4:Y:S01]  /*23b0*/  LDCU UR6, c[0x0][0x500] ;  /* 0x0000a000ff0677ac */ /* 0x000f220008000800 */
[----:B------:R-:W2:Y:S01]  /*23c0*/  LDCU.64 UR4, c[0x0][0x4f8] ;  /* 0x00009f00ff0477ac */ /* 0x000ea20008000a00 */
[----:B-1----:R-:W-:Y:S02]  /*23d0*/  UIMAD UR12, UR12, UR33, UR16 ;  /* 0x000000210c0c72a4 */ /* 0x002fe4000f8e0210 */
[----:B------:R-:W-:Y:S01]  /*23e0*/  UIMAD UR13, UR9, UR13, UR17 ;  /* 0x0000000d090d72a4 */ /* 0x000fe2000f8e0211 */
[----:B------:R-:W-:-:S11]  /*23f0*/  UMOV UR7, UR31 ;  /* 0x0000001f00077c82 */ /* 0x000fd60008000000 */
.L_x_36:
[----:B------:R-:W-:Y:S01]  /*2400*/  @!P3 MOV R3, 0x6000 ;  /* 0x000060000003b802 */ /* 0x000fe20000000f00 */
[----:B------:R-:W-:Y:S01]  /*2410*/  ULEA UR9, UR7, UR30, 0x3 ;  /* 0x0000001e07097291 */ /* 0x000fe2000f8e18ff */
[----:B--2---:R-:W-:Y:S11]  /*2420*/  @P0 BRA `(.L_x_31) ;  /* 0x0000000000100947 */ /* 0x004ff60003800000 */
[----:B------:R-:W-:Y:S04]  /*2430*/  MOV R0, UR27 ;  /* 0x0000001b00007c02 */ /* 0x000fe80008000f00 */
[----:B------:R-:W-:Y:S04]  /*2440*/  SHF.L.U32 R5, R0, 0x1f, RZ ;  /* 0x0000001f00057819 */ /* 0x000fe800000006ff */
[----:B------:R-:W1:Y:S02]  /*2450*/  SYNCS.PHASECHK.TRANS64.TRYWAIT P0, [UR9+0x80], R5 ;  /* 0x00008005ff0075a7 */ /* 0x000e640008001109 */
[----:B-1----:R-:W-:Y:S05]  /*2460*/  @!P0 BRA `(.L_x_32) ;  /* 0x0000006800248947 */ /* 0x002fea0003800000 */
.L_x_31:
[----:B------:R2:W-:Y:S01]  /*2470*/  @!P3 SYNCS.ARRIVE.TRANS64 RZ, [UR9], R3 ;  /* 0x00000003ffffb9a7 */ /* 0x0005e20008000009 */
[----:B------:R-:W-:Y:S04]  /*2480*/  ULOP3.LUT UR8, UR38, 0x2, URZ, 0xfc, !UPT ;  /* 0x0000000226087892 */ /* 0x000fe8000f8efcff */
[----:B------:R-:W-:Y:S09]  /*2490*/  UISETP.NE.AND UP0, UPT, UR8, 0x2, UPT ;  /* 0x000000020800788c */ /* 0x000ff2000bf05270 */
[----:B------:R-:W-:Y:S05]  /*24a0*/  BRA.U UP0, `(.L_x_33) ;  /* 0x0000000100047547 */ /* 0x000fea000b800000 */
[----:B---34-:R-:W-:Y:S05]  /*24b0*/  BPT.TRAP 0x1 ;  /* 0x000000040000795c */ /* 0x018fea0000300000 */
.L_x_33:
[----:B------:R-:W-:Y:S04]  /*24c0*/  BSSY.RECONVERGENT B0, `(.L_x_34) ;  /* 0x0000003000007945 */ /* 0x000fe80003800200 */
[----:B------:R-:W-:Y:S05]  /*24d0*/  @P2 BRA `(.L_x_35) ;  /* 0x0000000000042947 */ /* 0x000fea0003800000 */
[----:B---34-:R-:W-:Y:S05]  /*24e0*/  BPT.TRAP 0x1 ;  /* 0x000000040000795c */ /* 0x018fea0000300000 */
.L_x_35:
[----:B---34-:R-:W-:Y:S05]  /*24f0*/  BSYNC.RECONVERGENT B0 ;  /* 0x0000000000007941 */ /* 0x018fea0003800200 */
.L_x_34:
        /* <DEDUP_REMOVED lines=8> */
[----:B------:R-:W-:Y:S02]  /*2580*/  UIMAD UR10, UR21, UR24, UR5 ;  /* 0x00000018150a72a4 */ /* 0x000fe4000f8e0205 */
[----:B------:R-:W-:Y:S01]  /*2590*/  UIADD3 UR34, UP0, UPT, UR46, 0x80, URZ ;  /* 0x000000802e227890 */ /* 0x000fe2000ff1e0ff */
[----:B-1----:R-:W-:Y:S01]  /*25a0*/  MOV R0, UR27 ;  /* 0x0000001b00007c02 */ /* 0x002fe20008000f00 */
[----:B------:R-:W-:Y:S02]  /*25b0*/  ULEA UR15, UR10, UR15, 0x5 ;  /* 0x0000000f0a0f7291 */ /* 0x000fe4000f8e28ff */
[----:B------:R-:W-:Y:S01]  /*25c0*/  USHF.L.U32 UR19, UR28, 0x5, URZ ;  /* 0x000000051c137899 */ /* 0x000fe200080006ff */
[----:B--2---:R-:W-:Y:S01]  /*25d0*/  SHF.L.U32 R3, R0, 0x1f, RZ ;  /* 0x0000001f00037819 */ /* 0x004fe200000006ff */
[----:B------:R-:W-:Y:S02]  /*25e0*/  ULOP3.LUT UR9, UR9, 0xfefffff8, URZ, 0xc0, !UPT ;  /* 0xfefffff809097892 */ /* 0x000fe4000f8ec0ff */
[----:B------:R-:W-:Y:S01]  /*25f0*/  UIADD3.X UR35, UPT, UPT, URZ, UR47, URZ, UP0, !UPT ;  /* 0x0000002fff237290 */ /* 0x000fe200087fe4ff */
[----:B------:R1:W2:Y:S01]  /*2600*/  SYNCS.PHASECHK.TRANS64.TRYWAIT P0, [UR8+0x80], R3 ;  /* 0x00008003ff0075a7 */ /* 0x0002a20008001108 */
[----:B------:R-:W-:Y:S02]  /*2610*/  ULEA UR8, UR7, UR30, 0xd ;  /* 0x0000001e07087291 */ /* 0x000fe4000f8e68ff */
[----:B------:R-:W-:Y:S02]  /*2620*/  UIMAD UR7, UR22, UR25, UR6 ;  /* 0x00000019160772a4 */ /* 0x000fe4000f8e0206 */
[----:B------:R-:W-:Y:S02]  /*2630*/  UIADD3 UR8, UPT, UPT, UR8, 0x6400, URZ ;  /* 0x0000640008087890 */ /* 0x000fe4000fffe0ff */
[----:B------:R-:W-:Y:S02]  /*2640*/  ULEA UR7, UR7, UR15, 0xa ;  /* 0x0000000f07077291 */ /* 0x000fe4000f8e50ff */
[----:B------:R-:W-:Y:S02]  /*2650*/  UIADD3 UR32, UP3, UPT, UR46, 0x200, URZ ;  /* 0x000002002e207890 */ /* 0x000fe4000ff7e0ff */
[----:B------:R-:W-:Y:S02]  /*2660*/  UPRMT UR7, UR7, 0x5410, URZ ;  /* 0x0000541007077896 */ /* 0x000fe400080000ff */
[----:B------:R-:W-:Y:S02]  /*2670*/  UIADD3.X UR33, UPT, UPT, URZ, UR47, URZ, UP3, !UPT ;  /* 0x0000002fff217290 */ /* 0x000fe40009ffe4ff */
[----:B------:R-:W-:Y:S02]  /*2680*/  UIADD3 UR16, UPT, UPT, UR16, 0x26400, URZ ;  /* 0x0002640010107890 */ /* 0x000fe4000fffe0ff */
[----:B------:R-:W-:Y:S02]  /*2690*/  UIADD3 UR36, UPT, UPT, UR20, 0x1, URZ ;  /* 0x0000000114247890 */ /* 0x000fe4000fffe0ff */
[----:B------:R-:W-:Y:S02]  /*26a0*/  UIADD3 UR29, UPT, UPT, UR21, 0x1, URZ ;  /* 0x00000001151d7890 */ /* 0x000fe4000fffe0ff */
[----:B------:R-:W-:Y:S02]  /*26b0*/  UISETP.NE.AND UP2, UPT, UR36, UR43, UPT ;  /* 0x0000002b2400728c */ /* 0x000fe4000bf45270 */
[----:B------:R-:W-:Y:S01]  /*26c0*/  UIADD3 UR26, UPT, UPT, UR22, 0x1, URZ ;  /* 0x00000001161a7890 */ /* 0x000fe2000fffe0ff */
[----:B------:R-:W-:Y:S01]  /*26d0*/  UMOV UR44, 0x0 ;  /* 0x00000000002c7882 */ /* 0x000fe20000000000 */
[----:B------:R-:W-:Y:S01]  /*26e0*/  UMOV UR45, 0x10000000 ;  /* 0x10000000002d7882 */ /* 0x000fe20000000000 */
[----:B------:R-:W-:Y:S01]  /*26f0*/  UMOV UR10, UR19 ;  /* 0x00000013000a7c82 */ /* 0x000fe20008000000 */
[----:B------:R-:W-:Y:S01]  /*2700*/  UMOV UR17, UR9 ;  /* 0x0000000900117c82 */ /* 0x000fe20008000000 */
[----:B------:R3:W-:Y:S04]  /*2710*/  UTMALDG.5D.IM2COL.2CTA [UR8], [UR34], UR7, desc[UR44] ;  /* 0x00002c08220073b4 */ /* 0x0007e80008261007 */
[----:B------:R-:W-:Y:S04]  /*2720*/  @UP2 UIADD3 UR29, UPT, UPT, UR21, URZ, URZ ;  /* 0x000000ff151d2290 */ /* 0x000fe8000fffe0ff */
[----:B------:R-:W-:Y:S01]  /*2730*/  UISETP.NE.AND UP1, UPT, UR29, UR40, UPT ;  /* 0x000000281d00728c */ /* 0x000fe2000bf25270 */
[----:B------:R4:W-:Y:S10]  /*2740*/  UTMALDG.5D.2CTA [UR16], [UR32], desc[UR44] ;  /* 0x00002c10200075b4 */ /* 0x0009f40008221000 */
[----:B------:R-:W-:Y:S04]  /*2750*/  @UP1 UIADD3 UR26, UPT, UPT, UR22, URZ, URZ ;  /* 0x000000ff161a1290 */ /* 0x000fe8000fffe0ff */
[----:B------:R-:W-:Y:S02]  /*2760*/  UISETP.NE.AND UP0, UPT, UR26, UR41, UPT ;  /* 0x000000291a00728c */ /* 0x000fe4000bf05270 */
[----:B---3--:R-:W-:Y:S09]  /*2770*/  UIADD3 UR8, UPT, UPT, UR28, 0x1, URZ ;  /* 0x000000011c087890 */ /* 0x008ff2000fffe0ff */
[----:B------:R-:W-:Y:S02]  /*2780*/  @UP0 UIADD3 UR8, UPT, UPT, UR28, URZ, URZ ;  /* 0x000000ff1c080290 */ /* 0x000fe4000fffe0ff */
[----:B------:R-:W-:Y:S02]  /*2790*/  UIADD3 UR7, UPT, UPT, UR37, -0x1, URZ ;  /* 0xffffffff25077890 */ /* 0x000fe4000fffe0ff */
[----:B----4-:R-:W-:Y:S02]  /*27a0*/  USEL UR22, UR26, URZ, UP0 ;  /* 0x000000ff1a167287 */ /* 0x010fe40008000000 */
[----:B------:R-:W-:Y:S02]  /*27b0*/  UISETP.GT.U32.AND UP0, UPT, UR37, 0x1, UPT ;  /* 0x000000012500788c */ /* 0x000fe4000bf04070 */
[----:B------:R-:W-:Y:S02]  /*27c0*/  USEL UR20, UR36, URZ, UP2 ;  /* 0x000000ff24147287 */ /* 0x000fe40009000000 */
[----:B------:R-:W-:Y:S01]  /*27d0*/  USEL UR21, UR29, URZ, UP1 ;  /* 0x000000ff1d157287 */ /* 0x000fe20008800000 */
[----:B------:R-:W-:Y:S01]  /*27e0*/  UMOV UR37, UR7 ;  /* 0x0000000700257c82 */ /* 0x000fe20008000000 */
[----:B------:R-:W-:Y:S01]  /*27f0*/  UMOV UR7, UR31 ;  /* 0x0000001f00077c82 */ /* 0x000fe20008000000 */
[----:B------:R-:W-:Y:S02]  /*2800*/  UMOV UR28, UR8 ;  /* 0x00000008001c7c82 */ /* 0x000fe40008000000 */
[----:B-1----:R-:W-:Y:S07]  /*2810*/  BRA.U UP0, `(.L_x_36) ;  /* 0xfffffff900f87547 */ /* 0x002fee000b83ffff */
.L_x_30:
[----:B------:R-:W-:Y:S01]  /*2820*/  SHF.L.U32 R3, R2, 0x1f, RZ ;  /* 0x0000001f02037819 */ /* 0x000fe200000006ff */
[----:B------:R-:W-:-:S03]  /*2830*/  NOP ;  /* 0x0000000000007918 */ /* 0x000fc60000000000 */
[----:B--2---:R-:W2:Y:S02]  /*2840*/  SYNCS.PHASECHK.TRANS64.TRYWAIT P0, [UR30+0x140], R3 ;  /* 0x00014003ff0075a7 */ /* 0x004ea4000800111e */
[----:B--2---:R-:W-:Y:S05]  /*2850*/  @!P0 BRA `(.L_x_37) ;  /* 0x0000006400408947 */ /* 0x004fea0003800000 */
.L_x_142:
[----:B------:R-:W2:Y:S01]  /*2860*/  LDS.128 R4, [UR30+0x180] ;  /* 0x0001801eff047984 */ /* 0x000ea20008000c00 */
[----:B------:R-:W-:Y:S02]  /*2870*/  UIADD3 UR4, UPT, UPT, UR30, 0x148, URZ ;  /* 0x000001481e047890 */ /* 0x000fe4000fffe0ff */
[----:B------:R-:W-:Y:S01]  /*2880*/  UISETP.GE.AND UP0, UPT, UR39, 0x1, UPT ;  /* 0x000000012700788c */ /* 0x000fe2000bf06270 */
[----:B------:R-:W-:Y:S01]  /*2890*/  @!PT LDS RZ, [RZ] ;  /* 0x00000000fffff984 */ /* 0x000fe20000000800 */
[----:B------:R-:W-:Y:S01]  /*28a0*/  @!PT LDS RZ, [RZ] ;  /* 0x00000000fffff984 */ /* 0x000fe20000000800 */
[----:B------:R-:W-:Y:S01]  /*28b0*/  @!PT LDS RZ, [RZ] ;  /* 0x00000000fffff984 */ /* 0x000fe20000000800 */
[----:B------:R-:W-:Y:S01]  /*28c0*/  @!PT LDS RZ, [RZ] ;  /* 0x00000000fffff984 */ /* 0x000fe20000000800 */
[----:B------:R3:W-:Y:S06]  /*28d0*/  MEMBAR.ALL.CTA ;  /* 0x0000000000007992 */ /* 0x0007ec0000008000 */
[----:B---3--:R-:W3:Y:S01]  /*28e0*/  FENCE.VIEW.ASYNC.S ;  /* 0x00000000000073c6 */ /* 0x008ee20000000000 */
[----:B------:R-:W-:-:S09]  /*28f0*/  UPRMT UR4, URZ, 0x654, UR4 ;  /* 0x00000654ff047896 */ /* 0x000fd20008000004 */
[----:B---3--:R-:W-:Y:S01]  /*2900*/  SYNCS.ARRIVE.TRANS64.RED.A1T0 RZ, [UR4], RZ ;  /* 0x000000ffffff79a7 */ /* 0x008fe20008100404 */
[----:B--2---:R-:W-:-:S13]  /*2910*/  LOP3.LUT P0, RZ, R6, 0x1, RZ, 0xc0, !PT ;  /* 0x0000000106ff7812 */ /* 0x004fda000780c0ff */
[----:B------:R-:W-:Y:S01]  /*2920*/  VOTEU.ANY UP1, P0 ;  /* 0x0000000000ff7886 */ /* 0x000fe20000020100 */
[----:B------:R-:W-:-:S13]  /*2930*/  PLOP3.LUT P0, PT, PT, PT, UP1, 0x80, 0x8 ;  /* 0x000000000008781c */ /* 0x000fda0003f0f018 */
[----:B-1----:R-:W-:Y:S02]  /*2940*/  @P0 MOV R0, R4 ;  /* 0x0000000400000202 */ /* 0x002fe40000000f00 */
[----:B------:R-:W-:Y:S02]  /*2950*/  @P0 LOP3.LUT R4, R5, 0xffff, RZ, 0xc0, !PT ;  /* 0x0000ffff05040812 */ /* 0x000fe400078ec0ff */
[----:B------:R-:W-:Y:S02]  /*2960*/  @P0 R2UR UR6, R0 ;  /* 0x00000000000602ca */ /* 0x000fe400000e0000 */
[----:B------:R-:W-:-:S11]  /*2970*/  @P0 R2UR UR5, R4 ;  /* 0x00000000040502ca */ /* 0x000fd600000e0000 */
[----:B------:R-:W-:Y:S02]  /*2980*/  @UP1 UMOV UR50, UR6 ;  /* 0x0000000600321c82 */ /* 0x000fe40008000000 */
[----:B------:R-:W-:Y:S01]  /*2990*/  @UP1 UMOV UR48, UR5 ;  /* 0x0000000500301c82 */ /* 0x000fe20008000000 */
[----:B------:R-:W-:Y:S05]  /*29a0*/  BRA.U !UP0, `(.L_x_38) ;  /* 0x0000000108d47547 */ /* 0x000fea000b800000 */
[----:B------:R-:W1:Y:S01]  /*29b0*/  LDCU.128 UR16, c[0x0][0xc10] ;  /* 0x00018200ff1077ac */ /* 0x000e620008000c00 */
[----:B------:R-:W2:Y:S01]  /*29c0*/  LDCU UR20, c[0x0][0xc20] ;  /* 0x00018400ff1477ac */ /* 0x000ea20008000800 */
[----:B------:R-:W3:Y:S01]  /*29d0*/  LDCU UR13, c[0x0][0xc0c] ;  /* 0x00018180ff0d77ac */ /* 0x000ee20008000800 */
[----:B------:R-:W4:Y:S01]  /*29e0*/  LDCU.64 UR14, c[0x0][0xc28] ;  /* 0x00018500ff0e77ac */ /* 0x000f220008000a00 */
[----:B------:R-:W-:Y:S02]  /*29f0*/  UISETP.NE.AND UP3, UPT, UR39, 0x1, UPT ;  /* 0x000000012700788c */ /* 0x000fe4000bf65270 */
[----:B-1----:R-:W-:Y:S02]  /*2a00*/  UIMAD.WIDE.U32 UR4, UR52, UR19, URZ ;  /* 0x00000013340472a5 */ /* 0x002fe4000f8e00ff */
[----:B------:R-:W-:Y:S02]  /*2a10*/  UIMAD.WIDE.U32 UR6, UR53, UR16, URZ ;  /* 0x00000010350672a5 */ /* 0x000fe4000f8e00ff */
[----:B------:R-:W-:-:S02]  /*2a20*/  UISETP.NE.AND UP0, UPT, UR18, 0x1, UPT ;  /* 0x000000011200788c */ /* 0x000fc4000bf05270 */
[----:B------:R-:W-:Y:S01]  /*2a30*/  UIMAD.WIDE.U32 UR10, UR48, UR19, URZ ;  /* 0x00000013300a72a5 */ /* 0x000fe2000f8e00ff */
[----:B------:R-:W-:Y:S01]  /*2a40*/  UMOV UR4, UR5 ;  /* 0x0000000500047c82 */ /* 0x000fe20008000000 */
[----:B---3--:R-:W-:Y:S02]  /*2a50*/  UISETP.NE.AND UP2, UPT, UR13, 0x1, UPT ;  /* 0x000000010d00788c */ /* 0x008fe4000bf45270 */
[----:B--2---:R-:W-:Y:S02]  /*2a60*/  USHF.R.U32.HI UR5, URZ, UR20, UR4 ;  /* 0x00000014ff057299 */ /* 0x004fe40008011604 */
[----:B------:R-:W-:Y:S01]  /*2a70*/  UIMAD.WIDE.U32 UR8, UR50, UR16, URZ ;  /* 0x00000010320872a5 */ /* 0x000fe2000f8e00ff */
[----:B------:R-:W-:Y:S01]  /*2a80*/  UMOV UR4, UR7 ;  /* 0x0000000700047c82 */ /* 0x000fe20008000000 */
[----:B------:R-:W-:Y:S02]  /*2a90*/  USEL UR5, UR52, UR5, !UP0 ;  /* 0x0000000534057287 */ /* 0x000fe4000c000000 */
[----:B------:R-:W-:-:S02]  /*2aa0*/  USHF.R.U32.HI UR4, URZ, UR17, UR4 ;  /* 0x00000011ff047299 */ /* 0x000fc40008011604 */
[----:B----4-:R-:W-:Y:S02]  /*2ab0*/  UIMAD.WIDE.U32 UR6, UR5, UR14, URZ ;  /* 0x0000000e050672a5 */ /* 0x010fe4000f8e00ff */
[----:B------:R-:W-:Y:S01]  /*2ac0*/  USEL UR12, UR53, UR4, !UP2 ;  /* 0x00000004350c7287 */ /* 0x000fe2000d000000 */
[----:B------:R-:W-:Y:S02]  /*2ad0*/  UMOV UR8, UR9 ;  /* 0x0000000900087c82 */ /* 0x000fe40008000000 */
[----:B------:R-:W-:Y:S01]  /*2ae0*/  UMOV UR4, UR11 ;  /* 0x0000000b00047c82 */ /* 0x000fe20008000000 */
[----:B------:R-:W-:Y:S01]  /*2af0*/  UIMAD.WIDE.U32 UR10, UR12, UR14, URZ ;  /* 0x0000000e0c0a72a5 */ /* 0x000fe2000f8e00ff */
[----:B------:R-:W-:Y:S01]  /*2b00*/  UMOV UR6, UR7 ;  /* 0x0000000700067c82 */ /* 0x000fe20008000000 */
[----:B------:R-:W-:Y:S02]  /*2b10*/  USHF.R.U32.HI UR4, URZ, UR20, UR4 ;  /* 0x00000014ff047299 */ /* 0x000fe40008011604 */
[----:B------:R-:W-:-:S02]  /*2b20*/  @UP3 USHF.R.U32.HI UR5, URZ, UR15, UR6 ;  /* 0x0000000fff053299 */ /* 0x000fc40008011606 */
[----:B------:R-:W-:Y:S01]  /*2b30*/  USHF.R.U32.HI UR17, URZ, UR17, UR8 ;  /* 0x00000011ff117299 */ /* 0x000fe20008011608 */
[----:B------:R-:W-:Y:S01]  /*2b40*/  UMOV UR6, UR11 ;  /* 0x0000000b00067c82 */ /* 0x000fe20008000000 */
[----:B------:R-:W-:Y:S02]  /*2b50*/  USEL UR4, UR48, UR4, !UP0 ;  /* 0x0000000430047287 */ /* 0x000fe4000c000000 */
[----:B------:R-:W-:Y:S02]  /*2b60*/  @UP3 USHF.R.U32.HI UR12, URZ, UR15, UR6 ;  /* 0x0000000fff0c3299 */ /* 0x000fe40008011606 */
[----:B------:R-:W-:Y:S02]  /*2b70*/  UIMAD UR6, UR39, UR5, URZ ;  /* 0x00000005270672a4 */ /* 0x000fe4000f8e02ff */
[----:B------:R-:W-:Y:S02]  /*2b80*/  USEL UR5, UR50, UR17, !UP2 ;  /* 0x0000001132057287 */ /* 0x000fe4000d000000 */
[----:B------:R-:W-:-:S02]  /*2b90*/  UIMAD UR8, UR39, UR12, URZ ;  /* 0x0000000c270872a4 */ /* 0x000fc4000f8e02ff */
[----:B------:R-:W-:Y:S02]  /*2ba0*/  UISETP.GE.AND UP0, UPT, UR4, UR6, UPT ;  /* 0x000000060400728c */ /* 0x000fe4000bf06270 */
[----:B------:R-:W-:Y:S02]  /*2bb0*/  UIMAD.WIDE.U32 UR6, UR4, UR14, URZ ;  /* 0x0000000e040672a5 */ /* 0x000fe4000f8e00ff */
[----:B------:R-:W-:Y:S02]  /*2bc0*/  UISETP.GE.OR UP0, UPT, UR5, UR8, UP0 ;  /* 0x000000080500728c */ /* 0x000fe40008706670 */
[----:B------:R-:W-:Y:S02]  /*2bd0*/  UIMAD.WIDE.U32 UR8, UR5, UR14, URZ ;  /* 0x0000000e050872a5 */ /* 0x000fe4000f8e00ff */
[----:B------:R-:W-:Y:S01]  /*2be0*/  UIADD3 UR10, UPT, UPT, -UR4, URZ, URZ ;  /* 0x000000ff040a7290 */ /* 0x000fe2000fffe1ff */
[----:B------:R-:W-:Y:S02]  /*2bf0*/  UMOV UR6, UR7 ;  /* 0x0000000700067c82 */ /* 0x000fe40008000000 */
[----:B------:R-:W-:-:S02]  /*2c00*/  USHF.R.U32.HI UR6, URZ, UR15, UR6 ;  /* 0x0000000fff067299 */ /* 0x000fc40008011606 */
[----:B------:R-:W-:Y:S02]  /*2c10*/  UIMAD UR10, UR18, UR10, UR48 ;  /* 0x0000000a120a72a4 */ /* 0x000fe4000f8e0230 */
[----:B------:R-:W-:Y:S01]  /*2c20*/  USEL UR6, UR4, UR6, !UP3 ;  /* 0x0000000604067287 */ /* 0x000fe2000d800000 */
[----:B------:R-:W-:Y:S01]  /*2c30*/  @!UP0 UMOV UR7, UR9 ;  /* 0x0000000900078c82 */ /* 0x000fe20008000000 */
[----:B------:R-:W-:Y:S02]  /*2c40*/  UIADD3 UR9, UPT, UPT, -UR5, URZ, URZ ;  /* 0x000000ff05097290 */ /* 0x000fe4000fffe1ff */
[----:B------:R-:W-:Y:S02]  /*2c50*/  @!UP0 USHF.R.U32.HI UR7, URZ, UR15, UR7 ;  /* 0x0000000fff078299 */ /* 0x000fe40008011607 */
[----:B------:R-:W-:Y:S02]  /*2c60*/  UIADD3 UR8, UPT, UPT, -UR6, URZ, URZ ;  /* 0x000000ff06087290 */ /* 0x000fe4000fffe1ff */
[----:B------:R-:W-:-:S02]  /*2c70*/  @!UP0 USEL UR7, UR5, UR7, !UP3 ;  /* 0x0000000705078287 */ /* 0x000fc4000d800000 */
[----:B------:R-:W-:Y:S02]  /*2c80*/  UIMAD UR8, UR39, UR8, UR4 ;  /* 0x00000008270872a4 */ /* 0x000fe4000f8e0204 */
[----:B------:R-:W-:Y:S02]  /*2c90*/  @!UP0 UIADD3 UR6, UPT, UPT, UR6, -UR7, URZ ;  /* 0x8000000706068290 */ /* 0x000fe4000fffe0ff */
[----:B------:R-:W-:Y:S02]  /*2ca0*/  @!UP0 UIMAD UR7, UR8, UR12, UR7 ;  /* 0x0000000c080782a4 */ /* 0x000fe4000f8e0207 */
[----:B------:R-:W-:Y:S02]  /*2cb0*/  @!UP0 UIMAD UR4, UR39, UR6, UR5 ;  /* 0x00000006270482a4 */ /* 0x000fe4000f8e0205 */
[----:B------:R-:W-:Y:S02]  /*2cc0*/  UIMAD UR6, UR13, UR9, UR50 ;  /* 0x000000090d0672a4 */ /* 0x000fe4000f8e0232 */
[----:B------:R-:W-:Y:S01]  /*2cd0*/  UIMAD UR48, UR4, UR18, UR10 ;  /* 0x00000012043072a4 */ /* 0x000fe2000f8e020a */
[----:B------:R-:W-:-:S02]  /*2ce0*/  @!UP0 UMOV UR5, UR7 ;  /* 0x0000000700058c82 */ /* 0x000fc40008000000 */
[----:B------:R-:W-:-:S12]  /*2cf0*/  UIMAD UR50, UR5, UR13, UR6 ;  /* 0x0000000d053272a4 */ /* 0x000fd8000f8e0206 */
.L_x_38:
[----:B------:R-:W1:Y:S02]  /*2d00*/  LDCU UR4, c[0x0][0xc30] ;  /* 0x00018600ff0477ac */ /* 0x000e640008000800 */
[----:B-1----:R-:W-:-:S09]  /*2d10*/  UISETP.NE.AND UP0, UPT, UR4, 0x1, UPT ;  /* 0x000000010400788c */ /* 0x002fd2000bf05270 */
[----:B------:R-:W-:Y:S05]  /*2d20*/  BRA.U UP0, `(.L_x_39) ;  /* 0x0000000100447547 */ /* 0x000fea000b800000 */
[----:B------:R-:W1:Y:S01]  /*2d30*/  LDCU.128 UR8, c[0x0][0xc10] ;  /* 0x00018200ff0877ac */ /* 0x000e620008000c00 */
[----:B------:R-:W2:Y:S01]  /*2d40*/  LDCU UR12, c[0x0][0xc0c] ;  /* 0x00018180ff0c77ac */ /* 0x000ea20008000800 */
[----:B------:R-:W3:Y:S01]  /*2d50*/  LDCU UR13, c[0x0][0xc20] ;  /* 0x00018400ff0d77ac */ /* 0x000ee20008000800 */
[----:B-1----:R-:W-:Y:S02]  /*2d60*/  UIMAD.WIDE.U32 UR6, UR50, UR8, URZ ;  /* 0x00000008320672a5 */ /* 0x002fe4000f8e00ff */
[----:B------:R-:W-:Y:S02]  /*2d70*/  UIMAD.WIDE.U32 UR4, UR48, UR11, URZ ;  /* 0x0000000b300472a5 */ /* 0x000fe4000f8e00ff */
[----:B--2---:R-:W-:Y:S02]  /*2d80*/  UISETP.NE.AND UP2, UPT, UR12, 0x1, UPT ;  /* 0x000000010c00788c */ /* 0x004fe4000bf45270 */
[----:B------:R-:W-:Y:S01]  /*2d90*/  UISETP.NE.AND UP0, UPT, UR10, 0x1, UPT ;  /* 0x000000010a00788c */ /* 0x000fe2000bf05270 */
[----:B------:R-:W-:-:S02]  /*2da0*/  UMOV UR6, UR7 ;  /* 0x0000000700067c82 */ /* 0x000fc40008000000 */
[----:B------:R-:W-:Y:S01]  /*2db0*/  UMOV UR4, UR5 ;  /* 0x0000000500047c82 */ /* 0x000fe20008000000 */
[----:B------:R-:W-:Y:S02]  /*2dc0*/  USHF.R.U32.HI UR6, URZ, UR9, UR6 ;  /* 0x00000009ff067299 */ /* 0x000fe40008011606 */
[----:B---3--:R-:W-:Y:S02]  /*2dd0*/  USHF.R.U32.HI UR4, URZ, UR13, UR4 ;  /* 0x0000000dff047299 */ /* 0x008fe40008011604 */
[----:B------:R-:W-:Y:S02]  /*2de0*/  USEL UR5, UR50, UR6, !UP2 ;  /* 0x0000000632057287 */ /* 0x000fe4000d000000 */
[----:B------:R-:W-:-:S04]  /*2df0*/  USEL UR4, UR48, UR4, !UP0 ;  /* 0x0000000430047287 */ /* 0x000fc8000c000000 */
[----:B------:R-:W-:Y:S02]  /*2e00*/  UIADD3 UR6, UPT, UPT, UR5, -UR4, URZ ;  /* 0x8000000405067290 */ /* 0x000fe4000fffe0ff */
[----:B------:R-:W-:Y:S02]  /*2e10*/  UIADD3 UR4, UPT, UPT, -UR5, UR4, URZ ;  /* 0x0000000405047290 */ /* 0x000fe4000fffe1ff */
[----:B------:R-:W-:Y:S02]  /*2e20*/  UIMAD UR48, UR6, UR10, UR48 ;  /* 0x0000000a063072a4 */ /* 0x000fe4000f8e0230 */
[----:B------:R-:W-:-:S12]  /*2e30*/  UIMAD UR50, UR4, UR12, UR50 ;  /* 0x0000000c043272a4 */ /* 0x000fd8000f8e0232 */
.L_x_39:
[----:B------:R-:W-:Y:S01]  /*2e40*/  R2UR UR5, R59 ;  /* 0x000000003b0572ca */ /* 0x000fe200000e0000 */
[----:B------:R-:W-:Y:S01]  /*2e50*/  UMOV UR36, UR42 ;  /* 0x0000002a00247c82 */ /* 0x000fe20008000000 */
[----:B------:R-:W-:Y:S02]  /*2e60*/  R2UR UR4, R58 ;  /* 0x000000003a0472ca */ /* 0x000fe400000e0000 */
[----:B------:R-:W-:Y:S02]  /*2e70*/  PLOP3.LUT P1, PT, PT, PT, PT, 0x80, 0x8 ;  /* 0x000000000008781c */ /* 0x000fe40003f2f070 */
[----:B------:R-:W-:-:S07]  /*2e80*/  LOP3.LUT R2, R2, 0x1, RZ, 0x3c, !PT ;  /* 0x0000000102027812 */ /* 0x000fce00078e3cff */
[----:B------:R-:W-:Y:S02]  /*2e90*/  UIADD3 UR44, UPT, UPT, UR50, UR5, URZ ;  /* 0x00000005322c7290 */ /* 0x000fe4000fffe0ff */
[----:B------:R-:W-:Y:S01]  /*2ea0*/  UIADD3 UR19, UPT, UPT, UR48, UR4, URZ ;  /* 0x0000000430137290 */ /* 0x000fe2000fffe0ff */
[----:B------:R-:W-:Y:S11]  /*2eb0*/  BRA.U UP1, `(.L_x_40) ;  /* 0xffffffe901a47547 */ /* 0x000ff6000b83ffff */
[----:B------:R-:W-:Y:S01]  /*2ec0*/  UIADD3 UR30, UPT, UPT, UR30, 0x80, URZ ;  /* 0x000000801e1e7890 */ /* 0x000fe2000fffe0ff */
[----:B------:R-:W-:-:S03]  /*2ed0*/  MOV R3, UR27 ;  /* 0x0000001b00037c02 */ /* 0x000fc60008000f00 */
[----:B------:R-:W-:Y:S01]  /*2ee0*/  ULEA UR4, UR31, UR30, 0x3 ;  /* 0x0000001e1f047291 */ /* 0x000fe2000f8e18ff */
[----:B------:R-:W-:-:S08]  /*2ef0*/  SHF.L.U32 R3, R3, 0x1f, RZ ;  /* 0x0000001f03037819 */ /* 0x000fd000000006ff */
[----:B------:R-:W1:Y:S02]  /*2f00*/  SYNCS.PHASECHK.TRANS64.TRYWAIT P0, [UR4], R3 ;  /* 0x00000003ff0075a7 */ /* 0x000e640008001104 */
[----:B-1----:R-:W-:Y:S05]  /*2f10*/  @!P0 BRA `(.L_x_41) ;  /* 0x0000005c00a88947 */ /* 0x002fea0003800000 */
.L_x_144:
[----:B------:R-:W-:-:S04]  /*2f20*/  UIADD3 UR4, UPT, UPT, UR31, 0x1, URZ ;  /* 0x000000011f047890 */ /* 0x000fc8000fffe0ff */
[----:B------:R-:W-:-:S04]  /*2f30*/  UISETP.NE.AND UP0, UPT, UR4, 0x10, UPT ;  /* 0x000000100400788c */ /* 0x000fc8000bf05270 */
[----:B------:R-:W-:Y:S02]  /*2f40*/  USEL UR5, URZ, 0x1, UP0 ;  /* 0x00000001ff057887 */ /* 0x000fe40008000000 */
[----:B------:R-:W-:Y:S02]  /*2f50*/  USEL UR4, UR4, URZ, UP0 ;  /* 0x000000ff04047287 */ /* 0x000fe40008000000 */
[----:B------:R-:W-:Y:S02]  /*2f60*/  ULOP3.LUT UR6, UR27, UR5, URZ, 0x3c, !UPT ;  /* 0x000000051b067292 */ /* 0x000fe4000f8e3cff */
[----:B------:R-:W-:-:S04]  /*2f70*/  ULEA UR5, UR4, UR30, 0x3 ;  /* 0x0000001e04057291 */ /* 0x000fc8000f8e18ff */
[----:B-1----:R-:W-:-:S04]  /*2f80*/  MOV R3, UR6 ;  /* 0x0000000600037c02 */ /* 0x002fc80008000f00 */
[----:B------:R-:W-:-:S04]  /*2f90*/  SHF.L.U32 R3, R3, 0x1f, RZ ;  /* 0x0000001f03037819 */ /* 0x000fc800000006ff */
[----:B------:R-:W1:Y:S02]  /*2fa0*/  SYNCS.PHASECHK.TRANS64.TRYWAIT P0, [UR5], R3 ;  /* 0x00000003ff0075a7 */ /* 0x000e640008001105 */
[----:B-1----:R-:W-:Y:S05]  /*2fb0*/  @!P0 BRA `(.L_x_42) ;  /* 0x0000005c00988947 */ /* 0x002fea0003800000 */
.L_x_146:
        /* <DEDUP_REMOVED lines=10> */
.L_x_148:
        /* <DEDUP_REMOVED lines=10> */
.L_x_150:
        /* <DEDUP_REMOVED lines=10> */
.L_x_152:
        /* <DEDUP_REMOVED lines=10> */
.L_x_154:
        /* <DEDUP_REMOVED lines=10> */
.L_x_156:
        /* <DEDUP_REMOVED lines=10> */
.L_x_158:
        /* <DEDUP_REMOVED lines=10> */
.L_x_160:
        /* <DEDUP_REMOVED lines=10> */
.L_x_162:
        /* <DEDUP_REMOVED lines=10> */
.L_x_164:
        /* <DEDUP_REMOVED lines=10> */
.L_x_166:
        /* <DEDUP_REMOVED lines=10> */
.L_x_168:
        /* <DEDUP_REMOVED lines=10> */
.L_x_170:
        /* <DEDUP_REMOVED lines=10> */
.L_x_172:
[----:B------:R-:W-:-:S04]  /*37e0*/  UIADD3 UR4, UPT, UPT, UR4, 0x1, URZ ;  /* 0x0000000104047890 */ /* 0x000fc8000fffe0ff */
[----:B------:R-:W-:-:S04]  /*37f0*/  UISETP.NE.AND UP0, UPT, UR4, 0x10, UPT ;  /* 0x000000100400788c */ /* 0x000fc8000bf05270 */
[----:B------:R-:W-:Y:S02]  /*3800*/  USEL UR5, URZ, 0x1, UP0 ;  /* 0x00000001ff057887 */ /* 0x000fe40008000000 */
[----:B------:R-:W-:Y:S02]  /*3810*/  USEL UR4, UR4, URZ, UP0 ;  /* 0x000000ff04047287 */ /* 0x000fe40008000000 */
[----:B------:R-:W-:Y:S02]  /*3820*/  ULOP3.LUT UR5, UR6, UR5, URZ, 0x3c, !UPT ;  /* 0x0000000506057292 */ /* 0x000fe4000f8e3cff */
[----:B------:R-:W-:-:S04]  /*3830*/  ULEA UR4, UR4, UR30, 0x3 ;  /* 0x0000001e04047291 */ /* 0x000fc8000f8e18ff */
[----:B------:R-:W-:Y:S02]  /*3840*/  IMAD.U32 R2, RZ, RZ, UR5 ;  /* 0x00000005ff027e24 */ /* 0x000fe4000f8e00ff */
[----:B-1----:R-:W-:-:S03]  /*3850*/  MOV R0, UR4 ;  /* 0x0000000400007c02 */ /* 0x002fc60008000f00 */
[----:B------:R-:W-:-:S07]  /*3860*/  SHF.L.U32 R3, R2, 0x1f, RZ ;  /* 0x0000001f02037819 */ /* 0x000fce00000006ff */
.L_x_56:
[----:B-1----:R1:W2:Y:S02]  /*3870*/  SYNCS.PHASECHK.TRANS64.TRYWAIT P0, [R0+URZ], R3 ;  /* 0x00000003000075a7 */ /* 0x0022a400080011ff */
[----:B--2---:R-:W-:Y:S05]  /*3880*/  @!P0 NANOSLEEP.SYNCS 0x989680 ;  /* 0x009896800000895d */ /* 0x004fea0003900000 */
[----:B------:R-:W2:Y:S02]  /*3890*/  @!P0 SYNCS.PHASECHK.TRANS64 P0, [R0+URZ], R3 ;  /* 0x00000003000085a7 */ /* 0x000ea400080010ff */
[----:B--2---:R-:W-:Y:S05]  /*38a0*/  @P0 EXIT ;  /* 0x000000000000094d */ /* 0x004fea0003800000 */
[----:B------:R-:W-:Y:S05]  /*38b0*/  BRA `(.L_x_56) ;  /* 0xfffffffc00ec7947 */ /* 0x000fea000383ffff */
.L_x_22:
[----:B------:R-:W2:Y:S02]  /*38c0*/  S2UR UR4, SR_CgaCtaId ;  /* 0x00000000000479c3 */ /* 0x000ea40000008800 */
[----:B--2---:R-:W-:-:S04]  /*38d0*/  UISETP.NE.AND UP0, UPT, UR4, URZ, UPT ;  /* 0x000000ff0400728c */ /* 0x004fc8000bf05270 */
[----:B------:R-:W-:-:S09]  /*38e0*/  UISETP.NE.OR UP0, UPT, UR18, 0x1, UP0 ;  /* 0x000000011200788c */ /* 0x000fd20008705670 */
[----:B------:R-:W-:Y:S05]  /*38f0*/  BRA.U UP0, `(.L_x_57) ;  /* 0x0000000100b47547 */ /* 0x000fea000b800000 */
[----:B------:R-:W2:Y:S01]  /*3900*/  S2UR UR5, SR_CgaCtaId ;  /* 0x00000000000579c3 */ /* 0x000ea20000008800 */
[----:B------:R-:W-:Y:S01]  /*3910*/  UMOV UR4, 0x400 ;  /* 0x0000040000047882 */ /* 0x000fe20000000000 */
[----:B------:R-:W-:Y:S01]  /*3920*/  HFMA2 R2, -RZ, RZ, 0, 5.9604644775390625e-08 ;  /* 0x00000001ff027431 */ /* 0x000fe200000001ff */
[----:B------:R-:W-:Y:S01]  /*3930*/  ISETP.GE.U32.AND P0, PT, R3, 0x2, PT ;  /* 0x000000020300780c */ /* 0x000fe20003f06070 */
[----:B------:R-:W-:Y:S01]  /*3940*/  IMAD.MOV.U32 R8, RZ, RZ, RZ ;  /* 0x000000ffff087224 */ /* 0x000fe200078e00ff */
[----:B--2---:R-:W-:-:S04]  /*3950*/  ULEA UR4, UR5, UR4, 0x18 ;  /* 0x0000000405047291 */ /* 0x004fc8000f8ec0ff */
[----:B------:R-:W-:Y:S02]  /*3960*/  UIADD3 UR5, UPT, UPT, UR4, 0x148, URZ ;  /* 0x0000014804057890 */ /* 0x000fe4000fffe0ff */
[----:B------:R-:W-:Y:S02]  /*3970*/  UIADD3 UR8, UPT, UPT, UR4, 0x140, URZ ;  /* 0x0000014004087890 */ /* 0x000fe4000fffe0ff */
[----:B------:R-:W-:-:S12]  /*3980*/  UPRMT UR5, URZ, 0x654, UR5 ;  /* 0x00000654ff057896 */ /* 0x000fd80008000005 */
.L_x_60:
[----:B------:R-:W-:Y:S01]  /*3990*/  SHF.L.U32 R7, R2, 0x1f, RZ ;  /* 0x0000001f02077819 */ /* 0x000fe200000006ff */
[----:B------:R-:W-:Y:S02]  /*39a0*/  IMAD.U32 R4, RZ, RZ, UR8 ;  /* 0x00000008ff047e24 */ /* 0x000fe4000f8e00ff */
[----:B------:R-:W-:Y:S01]  /*39b0*/  @!P0 IMAD.MOV.U32 R5, RZ, RZ, 0x10 ;  /* 0x00000010ff058424 */ /* 0x000fe200078e00ff */
[----:B------:R-:W2:Y:S02]  /*39c0*/  SYNCS.PHASECHK.TRANS64.TRYWAIT P1, [UR4+0x148], R7 ;  /* 0x00014807ff0075a7 */ /* 0x000ea40008021104 */
[----:B------:R-:W-:-:S04]  /*39d0*/  PRMT R9, R3, 0x654, R4 ;  /* 0x0000065403097816 */ /* 0x000fc80000000004 */
[----:B------:R-:W-:Y:S01]  /*39e0*/  SEL R0, R9, R0, !P0 ;  /* 0x0000000009007207 */ /* 0x000fe20004000000 */
[----:B--2---:R-:W-:Y:S06]  /*39f0*/  @!P1 BRA `(.L_x_58) ;  /* 0x0000005800589947 */ /* 0x004fec0003800000 */
.L_x_174:
[----:B------:R-:W-:Y:S01]  /*3a00*/  UIADD3 UR6, UPT, UPT, UR4, 0x180, URZ ;  /* 0x0000018004067890 */ /* 0x000fe2000fffe0ff */
[----:B------:R3:W-:Y:S01]  /*3a10*/  @!P0 SYNCS.ARRIVE.TRANS64.RED RZ, [R0+URZ], R5 ;  /* 0x0000000500ff89a7 */ /* 0x0007e200080004ff */
[----:B------:R-:W-:Y:S01]  /*3a20*/  UIADD3 UR7, UPT, UPT, UR4, 0x140, URZ ;  /* 0x0000014004077890 */ /* 0x000fe2000fffe0ff */
[----:B------:R-:W-:-:S08]  /*3a30*/  LOP3.LUT R2, R2, 0x1, RZ, 0x3c, !PT ;  /* 0x0000000102027812 */ /* 0x000fd000078e3cff */
[----:B------:R-:W-:Y:S06]  /*3a40*/  UGETNEXTWORKID.BROADCAST [UR6], [UR7] ;  /* 0x00000000060073ca */ /* 0x000fec0008000100 */
[----:B---3--:R-:W-:-:S04]  /*3a50*/  SHF.L.U32 R5, R8, 0x1f, RZ ;  /* 0x0000001f08057819 */ /* 0x008fc800000006ff */
[----:B------:R-:W3:Y:S02]  /*3a60*/  SYNCS.PHASECHK.TRANS64.TRYWAIT P1, [UR4+0x140], R5 ;  /* 0x00014005ff0075a7 */ /* 0x000ee40008021104 */
[----:B---3--:R-:W-:Y:S05]  /*3a70*/  @!P1 BRA `(.L_x_59) ;  /* 0x0000005800509947 */ /* 0x008fea0003800000 */
.L_x_176:
[----:B--2---:R-:W2:Y:S01]  /*3a80*/  LDS.128 R4, [UR4+0x180] ;  /* 0x00018004ff047984 */ /* 0x004ea20008000c00 */
[----:B------:R-:W-:Y:S01]  /*3a90*/  LOP3.LUT R8, R8, 0x1, RZ, 0x3c, !PT ;  /* 0x0000000108087812 */ /* 0x000fe200078e3cff */
[----:B------:R-:W-:Y:S01]  /*3aa0*/  @!PT LDS RZ, [RZ] ;  /* 0x00000000fffff984 */ /* 0x000fe20000000800 */
[----:B------:R-:W-:Y:S01]  /*3ab0*/  @!PT LDS RZ, [RZ] ;  /* 0x00000000fffff984 */ /* 0x000fe20000000800 */
[----:B------:R-:W-:Y:S01]  /*3ac0*/  @!PT LDS RZ, [RZ] ;  /* 0x00000000fffff984 */ /* 0x000fe20000000800 */
[----:B------:R-:W-:Y:S01]  /*3ad0*/  @!PT LDS RZ, [RZ] ;  /* 0x00000000fffff984 */ /* 0x000fe20000000800 */
[----:B------:R3:W-:Y:S06]  /*3ae0*/  MEMBAR.ALL.CTA ;  /* 0x0000000000007992 */ /* 0x0007ec0000008000 */
[----:B---3--:R-:W3:Y:S02]  /*3af0*/  FENCE.VIEW.ASYNC.S ;  /* 0x00000000000073c6 */ /* 0x008ee40000000000 */
[----:B---3--:R-:W-:Y:S01]  /*3b00*/  SYNCS.ARRIVE.TRANS64.RED.A1T0 RZ, [UR5], RZ ;  /* 0x000000ffffff79a7 */ /* 0x008fe20008100405 */
[----:B--2---:R-:W-:-:S13]  /*3b10*/  LOP3.LUT P1, RZ, R6, 0x1, RZ, 0xc0, !PT ;  /* 0x0000000106ff7812 */ /* 0x004fda000782c0ff */
[----:B------:R-:W-:Y:S05]  /*3b20*/  @P1 BRA `(.L_x_60) ;  /* 0xfffffffc00981947 */ /* 0x000fea000383ffff */
[----:B------:R-:W-:-:S04]  /*3b30*/  SHF.L.U32 R0, R2, 0x1f, RZ ;  /* 0x0000001f02007819 */ /* 0x000fc800000006ff */
[----:B------:R-:W2:Y:S02]  /*3b40*/  SYNCS.PHASECHK.TRANS64 P0, [UR4+0x148], R0 ;  /* 0x00014800ff0075a7 */ /* 0x000ea40008001004 */
[----:B-12---:R-:W-:Y:S05]  /*3b50*/  @P0 EXIT ;  /* 0x000000000000094d */ /* 0x006fea0003800000 */
[----:B------:R-:W-:-:S07]  /*3b60*/  MOV R0, UR4 ;  /* 0x0000000400007c02 */ /* 0x000fce0008000f00 */
.L_x_61:
[----:B-1----:R-:W-:-:S04]  /*3b70*/  SHF.L.U32 R3, R2, 0x1f, RZ ;  /* 0x0000001f02037819 */ /* 0x002fc800000006ff */
[----:B------:R1:W2:Y:S03]  /*3b80*/  SYNCS.PHASECHK.TRANS64.TRYWAIT P0, [R0+URZ+0x148], R3 ;  /* 0x00014803000075a7 */ /* 0x0002a600080011ff */
[----:B--2---:R-:W-:Y:S05]  /*3b90*/  @!P0 NANOSLEEP.SYNCS 0x989680 ;  /* 0x009896800000895d */ /* 0x004fea0003900000 */
[----:B------:R-:W2:Y:S02]  /*3ba0*/  @!P0 SYNCS.PHASECHK.TRANS64 P0, [R0+URZ+0x148], R3 ;  /* 0x00014803000085a7 */ /* 0x000ea400080010ff */
[----:B--2---:R-:W-:Y:S05]  /*3bb0*/  @P0 EXIT ;  /* 0x000000000000094d */ /* 0x004fea0003800000 */
[----:B------:R-:W-:Y:S05]  /*3bc0*/  BRA `(.L_x_61) ;  /* 0xfffffffc00e87947 */ /* 0x000fea000383ffff */
.L_x_57:
[----:B------:R-:W-:Y:S05]  /*3bd0*/  BRA.U UP4, `(.L_x_62) ;  /* 0x0000001104a47547 */ /* 0x000fea000b800000 */
[----:B------:R-:W2:Y:S01]  /*3be0*/  S2UR UR4, SR_CgaCtaId ;  /* 0x00000000000479c3 */ /* 0x000ea20000008800 */
[----:B------:R-:W-:Y:S01]  /*3bf0*/  UMOV UR5, 0x40 ;  /* 0x0000004000057882 */ /* 0x000fe20000000000 */
[----:B------:R-:W-:Y:S01]  /*3c00*/  NOP ;  /* 0x0000000000007918 */ /* 0x000fe20000000000 */
[----:B------:R-:W-:Y:S01]  /*3c10*/  UMOV UR6, 0x400 ;  /* 0x0000040000067882 */ /* 0x000fe20000000000 */
[----:B--2---:R-:W-:Y:S02]  /*3c20*/  ULEA UR5, UR4, UR5, 0x18 ;  /* 0x0000000504057291 */ /* 0x004fe4000f8ec0ff */
[----:B------:R-:W-:-:S07]  /*3c30*/  ULEA UR6, UR4, UR6, 0x18 ;  /* 0x0000000604067291 */ /* 0x000fce000f8ec0ff */
[----:B------:R-:W2:Y:S02]  /*3c40*/  LDS.U8 R3, [UR5+0x1c] ;  /* 0x00001c05ff037984 */ /* 0x000ea40008000000 */
[----:B--2---:R-:W-:-:S13]  /*3c50*/  ISETP.NE.AND P0, PT, R3, RZ, PT ;  /* 0x000000ff0300720c */ /* 0x004fda0003f05270 */
[----:B------:R-:W-:Y:S05]  /*3c60*/  @P0 BRA `(.L_x_63) ;  /* 0x0000000400080947 */ /* 0x000fea0003800000 */
[----:B------:R-:W-:Y:S02]  /*3c70*/  UISETP.NE.U32.AND UP1, UPT, UR38, 0x1, UPT ;  /* 0x000000012600788c */ /* 0x000fe4000bf25070 */
[----:B------:R-:W-:-:S07]  /*3c80*/  UIADD3 UR7, UPT, UPT, UR5, 0x8, URZ ;  /* 0x0000000805077890 */ /* 0x000fce000fffe0ff */
[----:B------:R-:W-:Y:S05]  /*3c90*/  BRA.U !UP1, `(.L_x_64) ;  /* 0x00000001099c7547 */ /* 0x000fea000b800000 */
[----:B------:R-:W-:Y:S01]  /*3ca0*/  ELECT P0, URZ, PT ;  /* 0x0000000000ff782f */ /* 0x000fe20003800000 */
[----:B------:R-:W-:-:S12]  /*3cb0*/  BSSY B0, `(.L_x_64) ;  /* 0x0000025000007945 */ /* 0x000fd80003800000 */
[----:B------:R-:W-:Y:S05]  /*3cc0*/  @!P0 BRA `(.L_x_65) ;  /* 0x00000000008c8947 */ /* 0x000fea0003800000 */
[----:B------:R-:W-:-:S05]  /*3cd0*/  UMOV UR4, 0x10 ;  /* 0x0000001000047882 */ /* 0x000fca0000000000 */
[----:B------:R-:W-:Y:S04]  /*3ce0*/  DEPBAR.LE SB2, 0x36 ;  /* 0x0000ad800000791a */ /* 0x000fe80000000000 */
[----:B------:R-:W2:Y:S02]  /*3cf0*/  UTCATOMSWS.2CTA.FIND_AND_SET.ALIGN UP0, UR4, UR4 ;  /* 0x00000004000475e3 */ /* 0x000ea40008200800 */
[----:B--2---:R-:W-:Y:S01]  /*3d00*/  MOV R10, UR4 ;  /* 0x00000004000a7c02 */ /* 0x004fe20008000f00 */
[----:B------:R-:W-:Y:S06]  /*3d10*/  BRA.U UP0, `(.L_x_66) ;  /* 0x0000000100187547 */ /* 0x000fec000b800000 */
.L_x_67:
[----:B------:R-:W-:Y:S05]  /*3d20*/  NANOSLEEP 0x64 ;  /* 0x000000640000795d */ /* 0x000fea0003800000 */
[----:B------:R-:W-:-:S05]  /*3d30*/  UMOV UR4, 0x10 ;  /* 0x0000001000047882 */ /* 0x000fca0000000000 */
[----:B------:R-:W-:Y:S04]  /*3d40*/  DEPBAR.LE SB2, 0x36 ;  /* 0x0000ad800000791a */ /* 0x000fe80000000000 */
[----:B------:R-:W2:Y:S02]  /*3d50*/  UTCATOMSWS.2CTA.FIND_AND_SET.ALIGN UP0, UR4, UR4 ;  /* 0x00000004000475e3 */ /* 0x000ea40008200800 */
[----:B--2---:R-:W-:Y:S01]  /*3d60*/  MOV R10, UR4 ;  /* 0x00000004000a7c02 */ /* 0x004fe20008000f00 */
[----:B------:R-:W-:Y:S05]  /*3d70*/  BRA.U !UP0, `(.L_x_67) ;  /* 0xfffffffd08e87547 */ /* 0x000fea000b83ffff */
.L_x_66:
[----:B------:R-:W2:Y:S01]  /*3d80*/  LDS R6, [UR5+0x10] ;  /* 0x00001005ff067984 */ /* 0x000ea20008000800 */
[----:B------:R-:W-:Y:S01]  /*3d90*/  IMAD.U32 R3, RZ, RZ, UR6 ;  /* 0x00000006ff037e24 */ /* 0x000fe2000f8e00ff */
[----:B------:R-:W-:-:S03]  /*3da0*/  MOV R4, UR37 ;  /* 0x0000002500047c02 */ /* 0x000fc60008000f00 */
[----:B------:R-:W-:Y:S01]  /*3db0*/  VIADD R3, R3, 0x190 ;  /* 0x0000019003037836 */ /* 0x000fe20000000000 */
[----:B--2---:R-:W-:-:S04]  /*3dc0*/  SHF.L.U32 R6, R6, 0x1f, RZ ;  /* 0x0000001f06067819 */ /* 0x004fc800000006ff */
[----:B------:R-:W2:Y:S02]  /*3dd0*/  SYNCS.PHASECHK.TRANS64.TRYWAIT P0, [UR5+0x8], R6 ;  /* 0x00000806ff0075a7 */ /* 0x000ea40008001105 */
[----:B--2---:R-:W-:Y:S05]  /*3de0*/  @P0 BRA `(.L_x_68) ;  /* 0x0000000000080947 */ /* 0x004fea0003800000 */
[----:B------:R-:W2:Y:S02]  /*3df0*/  SYNCS.PHASECHK.TRANS64.TRYWAIT P0, [UR5+0x8], R6 ;  /* 0x00000806ff0075a7 */ /* 0x000ea40008001105 */
[----:B--2---:R-:W-:Y:S05]  /*3e00*/  @!P0 BRA `(.L_x_69) ;  /* 0x0000005400848947 */ /* 0x004fea0003800000 */
.L_x_68:
[----:B------:R-:W-:Y:S01]  /*3e10*/  PRMT R4, R4, 0x654, R3 ;  /* 0x0000065404047816 */ /* 0x000fe20000000003 */
[----:B------:R-:W-:Y:S01]  /*3e20*/  HFMA2 R3, -RZ, RZ, 0, 5.9604644775390625e-08 ;  /* 0x00000001ff037431 */ /* 0x000fe200000001ff */
[----:B------:R-:W-:Y:S01]  /*3e30*/  UPRMT UR4, UR37, 0x654, UR7 ;  /* 0x0000065425047896 */ /* 0x000fe20008000007 */
[----:B------:R-:W-:Y:S02]  /*3e40*/  IMAD.MOV.U32 R7, RZ, RZ, 0xffff ;  /* 0x0000ffffff077424 */ /* 0x000fe400078e00ff */
[----:B--2---:R-:W-:Y:S02]  /*3e50*/  IMAD.MOV.U32 R6, RZ, RZ, 0x4 ;  /* 0x00000004ff067424 */ /* 0x004fe400078e00ff */
[----:B------:R-:W-:Y:S01]  /*3e60*/  IMAD.SHL.U32 R9, R10, 0x20, RZ ;  /* 0x000000200a097824 */ /* 0x000fe200078e00ff */
[----:B------:R-:W-:Y:S02]  /*3e70*/  MOV R5, UR4 ;  /* 0x0000000400057c02 */ /* 0x000fe40008000f00 */
[-C--:B------:R-:W-:Y:S01]  /*3e80*/  SHF.L.U32 R8, R7, R10.reuse, RZ ;  /* 0x0000000a07087219 */ /* 0x080fe200000006ff */
[----:B------:R2:W-:Y:S01]  /*3e90*/  SYNCS.ARRIVE.TRANS64.RED RZ, [UR4], R6 ;  /* 0x00000006ffff79a7 */ /* 0x0005e20008000404 */
[----:B------:R-:W-:Y:S01]  /*3ea0*/  SHF.L.U32 R7, R3, R10, RZ ;  /* 0x0000000a03077219 */ /* 0x000fe200000006ff */
[----:B------:R2:W-:Y:S04]  /*3eb0*/  STS [UR6+0x190], R9 ;  /* 0x00019009ff007988 */ /* 0x0005e80008000806 */
[----:B------:R2:W-:Y:S04]  /*3ec0*/  STAS [R4.64], R10 ;  /* 0x0000000a04007dbd */ /* 0x0005e8000c0008ff */
[----:B------:R2:W-:Y:S04]  /*3ed0*/  ATOMS.OR RZ, [UR5+0x14], R8 ;  /* 0x00001408ffff798c */ /* 0x0005e8000b000005 */
[----:B------:R2:W-:Y:S04]  /*3ee0*/  ATOMS.OR RZ, [UR5+0x18], R7 ;  /* 0x00001807ffff798c */ /* 0x0005e8000b000005 */
[----:B------:R2:W-:Y:S02]  /*3ef0*/  ATOMS.XOR RZ, [UR5+0x10], R3 ;  /* 0x00001003ffff798c */ /* 0x0005e4000b800005 */
.L_x_65:
[----:B-1----:R-:W-:Y:S05]  /*3f00*/  BSYNC B0 ;  /* 0x0000000000007941 */ /* 0x002fea0003800000 */
.L_x_64:
[----:B------:R-:W-:Y:S05]  /*3f10*/  BRA.U UP1, `(.L_x_70) ;  /* 0x00000001016c7547 */ /* 0x000fea000b800000 */
[----:B------:R-:W-:-:S03]  /*3f20*/  UMOV UR4, 0xffffffff ;  /* 0xffffffff00047882 */ /* 0x000fc60000000000 */
[----:B------:R-:W-:Y:S05]  /*3f30*/  BRA.DIV UR4, `(.L_x_71) ;  /* 0x0000005604507947 */ /* 0x000fea000b800000 */
[----:B------:R-:W-:-:S13]  /*3f40*/  ELECT P0, URZ, PT ;  /* 0x0000000000ff782f */ /* 0x000fda0003800000 */
.L_x_179:
[----:B------:R-:W-:Y:S05]  /*3f50*/  @!P0 BRA `(.L_x_70) ;  /* 0x00000000005c8947 */ /* 0x000fea0003800000 */
[----:B--2---:R-:W2:Y:S02]  /*3f60*/  LDS R4, [UR5+0x10] ;  /* 0x00001005ff047984 */ /* 0x004ea40008000800 */
[----:B--2---:R-:W-:-:S04]  /*3f70*/  SHF.L.U32 R4, R4, 0x1f, RZ ;  /* 0x0000001f04047819 */ /* 0x004fc800000006ff */
[----:B------:R-:W2:Y:S02]  /*3f80*/  SYNCS.PHASECHK.TRANS64.TRYWAIT P0, [UR5+0x8], R4 ;  /* 0x00000804ff0075a7 */ /* 0x000ea40008001105 */
[----:B--2---:R-:W-:Y:S05]  /*3f90*/  @P0 BRA `(.L_x_72) ;  /* 0x0000000000080947 */ /* 0x004fea0003800000 */
[----:B------:R-:W2:Y:S02]  /*3fa0*/  SYNCS.PHASECHK.TRANS64.TRYWAIT P0, [UR5+0x8], R4 ;  /* 0x00000804ff0075a7 */ /* 0x000ea40008001105 */
[----:B--2---:R-:W-:Y:S05]  /*3fb0*/  @!P0 BRA `(.L_x_73) ;  /* 0x0000005400548947 */ /* 0x004fea0003800000 */
.L_x_72:
[----:B------:R-:W3:Y:S01]  /*3fc0*/  LDS R6, [UR6+0x190] ;  /* 0x00019006ff067984 */ /* 0x000ee20008000800 */
[----:B--2---:R-:W-:Y:S02]  /*3fd0*/  HFMA2 R3, -RZ, RZ, 0, 5.9604644775390625e-08 ;  /* 0x00000001ff037431 */ /* 0x004fe400000001ff */
[----:B------:R-:W-:Y:S01]  /*3fe0*/  IMAD.MOV.U32 R4, RZ, RZ, 0xffff ;  /* 0x0000ffffff047424 */ /* 0x000fe200078e00ff */
[----:B------:R-:W-:Y:S01]  /*3ff0*/  UPRMT UR4, UR37, 0x654, UR7 ;  /* 0x0000065425047896 */ /* 0x000fe20008000007 */
[----:B---3--:R-:W-:-:S03]  /*4000*/  IMAD.SHL.U32 R5, R6, 0x20, RZ ;  /* 0x0000002006057824 */ /* 0x008fc600078e00ff */
[-C--:B------:R-:W-:Y:S02]  /*4010*/  SHF.L.U32 R4, R4, R6.reuse, RZ ;  /* 0x0000000604047219 */ /* 0x080fe400000006ff */
[----:B------:R-:W-:Y:S01]  /*4020*/  SHF.L.U32 R6, R3, R6, RZ ;  /* 0x0000000603067219 */ /* 0x000fe200000006ff */
[----:B------:R3:W-:Y:S04]  /*4030*/  STS [UR6+0x190], R5 ;  /* 0x00019005ff007988 */ /* 0x0007e80008000806 */
[----:B------:R3:W-:Y:S04]  /*4040*/  ATOMS.OR RZ, [UR5+0x14], R4 ;  /* 0x00001404ffff798c */ /* 0x0007e8000b000005 */
[----:B------:R3:W-:Y:S01]  /*4050*/  ATOMS.OR RZ, [UR5+0x18], R6 ;  /* 0x00001806ffff798c */ /* 0x0007e2000b000005 */
[----:B------:R-:W-:Y:S03]  /*4060*/  SYNCS.ARRIVE.TRANS64.RED.A1T0 RZ, [UR4], RZ ;  /* 0x000000ffffff79a7 */ /* 0x000fe60008100404 */
[----:B------:R3:W-:Y:S01]  /*4070*/  ATOMS.XOR RZ, [UR5+0x10], R3 ;  /* 0x00001003ffff798c */ /* 0x0007e2000b800005 */
[----:B------:R-:W-:Y:S05]  /*4080*/  BRA `(.L_x_70) ;  /* 0x0000000000107947 */ /* 0x000fea0003800000 */
.L_x_63:
[----:B------:R-:W-:Y:S02]  /*4090*/  MOV R3, 0xffffffff ;  /* 0xffffffff00037802 */ /* 0x000fe40000000f00 */
[----:B------:R-:W-:-:S03]  /*40a0*/  MOV R4, 0x40d0 ;  /* 0x000040d000047802 */ /* 0x000fc60000000f00 */
[----:B------:R2:W-:Y:S04]  /*40b0*/  STS [UR6+0x190], R3 ;  /* 0x00019003ff007988 */ /* 0x0005e80008000806 */
[----:B-12--5:R-:W-:Y:S05]  /*40c0*/  CALL.REL.NOINC `($__internal_1_$__cuda_sm10x_tcgen05_guardrail_trap_phase_invalid_during_alloc) ;  /* 0x0000005800907944 */ /* 0x026fea0003c00000 */
.L_x_70:
[----:B------:R-:W-:Y:S05]  /*40d0*/  WARPSYNC.ALL ;  /* 0x0000000000007948 */ /* 0x000fea0003800000 */
[----:B------:R-:W4:Y:S01]  /*40e0*/  S2UR UR20, SR_CgaCtaId ;  /* 0x00000000001479c3 */ /* 0x000f220000008800 */
[----:B------:R-:W-:Y:S01]  /*40f0*/  UMOV UR4, 0x400 ;  /* 0x0000040000047882 */ /* 0x000fe20000000000 */
[----:B------:R-:W-:-:S06]  /*4100*/  NOP ;  /* 0x0000000000007918 */ /* 0x000fcc0000000000 */
[----:B------:R-:W-:Y:S06]  /*4110*/  BAR.ARV 0x6, 0xa0 ;  /* 0x0182800000007b1d */ /* 0x000fec0000002000 */
[----:B------:R-:W1:Y:S01]  /*4120*/  LDCU.64 UR6, c[0x0][0x388] ;  /* 0x00007100ff0677ac */ /* 0x000e620008000a00 */
[----:B------:R-:W-:Y:S01]  /*4130*/  LOP3.LUT R2, R2, 0xffff, RZ, 0xc0, !PT ;  /* 0x0000ffff02027812 */ /* 0x000fe200078ec0ff */
[----:B--2---:R-:W-:Y:S01]  /*4140*/  IMAD.MOV.U32 R8, RZ, RZ, 0x1 ;  /* 0x00000001ff087424 */ /* 0x004fe200078e00ff */
[----:B------:R-:W-:Y:S01]  /*4150*/  LOP3.LUT R0, R0, 0xffff, RZ, 0xc0, !PT ;  /* 0x0000ffff00007812 */ /* 0x000fe200078ec0ff */
[----:B------:R-:W2:Y:S01]  /*4160*/  LDCU.64 UR8, c[0x0][0x390] ;  /* 0x00007200ff0877ac */ /* 0x000ea20008000a00 */
[----:B------:R-:W-:Y:S01]  /*4170*/  R2UR UR21, R2 ;  /* 0x00000000021572ca */ /* 0x000fe200000e0000 */
[----:B------:R-:W-:Y:S01]  /*4180*/  IMAD.MOV.U32 R2, RZ, RZ, RZ ;  /* 0x000000ffff027224 */ /* 0x000fe200078e00ff */
[----:B------:R-:W-:Y:S01]  /*4190*/  R2UR UR35, R0 ;  /* 0x00000000002372ca */ /* 0x000fe200000e0000 */
[----:B------:R-:W-:Y:S01]  /*41a0*/  IMAD.MOV.U32 R0, RZ, RZ, RZ ;  /* 0x000000ffff007224 */ /* 0x000fe200078e00ff */
[----:B------:R-:W-:Y:S01]  /*41b0*/  UMOV UR24, URZ ;  /* 0x000000ff00187c82 */ /* 0x000fe20008000000 */
[----:B----4-:R-:W-:Y:S01]  /*41c0*/  ULEA UR20, UR20, UR4, 0x18 ;  /* 0x0000000414147291 */ /* 0x010fe2000f8ec0ff */
[----:B------:R-:W-:Y:S01]  /*41d0*/  UMOV UR19, URZ ;  /* 0x000000ff00137c82 */ /* 0x000fe20008000000 */
[----:B------:R-:W-:-:S02]  /*41e0*/  UISETP.NE.AND UP3, UPT, UR38, URZ, UPT ;  /* 0x000000ff2600728c */ /* 0x000fc4000bf65270 */
[----:B------:R-:W-:Y:S01]  /*41f0*/  UIADD3 UR34, UPT, UPT, UR20, 0x148, URZ ;  /* 0x0000014814227890 */ /* 0x000fe2000fffe0ff */
[----:B------:R-:W-:Y:S01]  /*4200*/  UMOV UR32, 0x0 ;  /* 0x0000000000207882 */ /* 0x000fe20000000000 */
[----:B-1----:R-:W-:-:S03]  /*4210*/  UIADD3 UR4, UPT, UPT, UR6, 0x1f, URZ ;  /* 0x0000001f06047890 */ /* 0x002fc6000fffe0ff */
[----:B---3--:R-:W1:Y:S01]  /*4220*/  LDS R3, [UR20+0x190] ;  /* 0x00019014ff037984 */ /* 0x008e620008000800 */
[----:B------:R-:W-:Y:S01]  /*4230*/  UMOV UR33, 0x8110910 ;  /* 0x0811091000217882 */ /* 0x000fe20000000000 */
[----:B------:R-:W-:Y:S02]  /*4240*/  UPRMT UR34, URZ, 0x654, UR34 ;  /* 0x00000654ff227896 */ /* 0x000fe40008000022 */
[----:B------:R-:W-:Y:S01]  /*4250*/  USHF.R.S32.HI UR5, URZ, 0x1f, UR4 ;  /* 0x0000001fff057899 */ /* 0x000fe20008011404 */
[----:B------:R-:W-:Y:S01]  /*4260*/  UMOV UR30, 0x0 ;  /* 0x00000000001e7882 */ /* 0x000fe20000000000 */
[----:B------:R-:W-:Y:S02]  /*4270*/  UMOV UR31, 0x8110910 ;  /* 0x08110910001f7882 */ /* 0x000fe40000000000 */
[----:B------:R-:W-:Y:S02]  /*4280*/  ULEA.HI UR4, UR5, UR4, URZ, 0x5 ;  /* 0x0000000405047291 */ /* 0x000fe4000f8f28ff */
[----:B------:R-:W-:-:S02]  /*4290*/  UIADD3 UR5, UPT, UPT, UR20, 0x26400, URZ ;  /* 0x0002640014057890 */ /* 0x000fc4000fffe0ff */
[----:B------:R-:W-:Y:S02]  /*42a0*/  USHF.R.S32.HI UR4, URZ, 0x5, UR4 ;  /* 0x00000005ff047899 */ /* 0x000fe40008011404 */
[----:B------:R-:W-:Y:S02]  /*42b0*/  USHF.R.U32.HI UR5, URZ, 0x4, UR5 ;  /* 0x00000004ff057899 */ /* 0x000fe40008011605 */
[----:B------:R-:W-:Y:S02]  /*42c0*/  UIMAD UR4, UR4, UR7, URZ ;  /* 0x00000007040472a4 */ /* 0x000fe4000f8e02ff */
[----:B------:R-:W-:Y:S02]  /*42d0*/  ULOP3.LUT UR23, UR5, 0x3fff, URZ, 0xc0, !UPT ;  /* 0x00003fff05177892 */ /* 0x000fe4000f8ec0ff */
[----:B--2---:R-:W-:Y:S01]  /*42e0*/  UIMAD UR4, UR4, UR8, URZ ;  /* 0x00000008040472a4 */ /* 0x004fe2000f8e02ff */
[----:B------:R-:W-:Y:S01]  /*42f0*/  UMOV UR28, 0x0 ;  /* 0x00000000001c7882 */ /* 0x000fe20000000000 */
[----:B------:R-:W-:-:S02]  /*4300*/  UMOV UR29, 0x8110910 ;  /* 0x08110910001d7882 */ /* 0x000fc40000000000 */
[----:B------:R-:W-:Y:S02]  /*4310*/  UIMAD UR6, UR4, UR9, URZ ;  /* 0x00000009040672a4 */ /* 0x000fe4000f8e02ff */
[----:B------:R-:W-:Y:S02]  /*4320*/  UIADD3 UR4, UPT, UPT, UR20, 0x6400, URZ ;  /* 0x0000640014047890 */ /* 0x000fe4000fffe0ff */
[----:B------:R-:W-:Y:S02]  /*4330*/  UIADD3 UR36, UPT, UPT, UR6, -0x1, URZ ;  /* 0xffffffff06247890 */ /* 0x000fe4000fffe0ff */
[----:B------:R-:W-:Y:S02]  /*4340*/  USHF.R.U32.HI UR4, URZ, 0x4, UR4 ;  /* 0x00000004ff047899 */ /* 0x000fe40008011604 */
[----:B------:R-:W-:Y:S02]  /*4350*/  UISETP.GE.AND UP4, UPT, UR6, 0x1, UPT ;  /* 0x000000010600788c */ /* 0x000fe4000bf86270 */
[----:B------:R-:W-:Y:S01]  /*4360*/  ULOP3.LUT UR4, UR4, 0x3fff, URZ, 0xc0, !UPT ;  /* 0x00003fff04047892 */ /* 0x000fe2000f8ec0ff */
[----:B------:R-:W-:Y:S01]  /*4370*/  UMOV UR26, 0x0 ;  /* 0x00000000001a7882 */ /* 0x000fe20000000000 */
[----:B------:R-:W-:-:S02]  /*4380*/  UMOV UR27, 0x8110910 ;  /* 0x08110910001b7882 */ /* 0x000fc40000000000 */
[----:B------:R-:W-:Y:S01]  /*4390*/  ULOP3.LUT UR22, UR4, 0x10000, URZ, 0xfc, !UPT ;  /* 0x0001000004167892 */ /* 0x000fe2000f8efcff */
[C---:B-1----:R-:W-:Y:S01]  /*43a0*/  VIADD R5, R3.reuse, 0x20 ;  /* 0x0000002003057836 */ /* 0x042fe20000000000 */
[----:B------:R-:W-:-:S04]  /*43b0*/  LOP3.LUT R4, R3, 0xffff, RZ, 0xc0, !PT ;  /* 0x0000ffff03047812 */ /* 0x000fc800078ec0ff */
[----:B------:R-:W-:-:S05]  /*43c0*/  LOP3.LUT R5, R5, 0xffff, RZ, 0xc0, !PT ;  /* 0x0000ffff05057812 */ /* 0x000fca00078ec0ff */
[----:B------:R1:W-:Y:S02]  /*43d0*/  STL.64 [R1], R4 ;  /* 0x0000000401007387 */ /* 0x0003e40000100a00 */
.L_x_82:
[----:B-1----:R-:W-:-:S04]  /*43e0*/  SHF.L.U32 R5, R2, 0x1f, RZ ;  /* 0x0000001f02057819 */ /* 0x002fc800000006ff */
[----:B------:R-:W1:Y:S02]  /*43f0*/  SYNCS.PHASECHK.TRANS64.TRYWAIT P0, [UR20+0x140], R5 ;  /* 0x00014005ff0075a7 */ /* 0x000e640008001114 */
[----:B-1-34-:R-:W-:Y:S05]  /*4400*/  @!P0 BRA `(.L_x_74) ;  /* 0x0000005000588947 */ /* 0x01afea0003800000 */
.L_x_181:
[----:B-1----:R-:W1:Y:S01]  /*4410*/  LDS.128 R4, [UR20+0x180] ;  /* 0x00018014ff047984 */ /* 0x002e620008000c00 */
[----:B------:R-:W-:Y:S01]  /*4420*/  ULEA UR25, UR24, UR20, 0x3 ;  /* 0x0000001418197291 */ /* 0x000fe2000f8e18ff */
[----:B------:R-:W-:Y:S01]  /*4430*/  @!PT LDS RZ, [RZ] ;  /* 0x00000000fffff984 */ /* 0x000fe20000000800 */
[----:B------:R-:W-:Y:S01]  /*4440*/  @!PT LDS RZ, [RZ] ;  /* 0x00000000fffff984 */ /* 0x000fe20000000800 */
[----:B------:R-:W-:Y:S01]  /*4450*/  @!PT LDS RZ, [RZ] ;  /* 0x00000000fffff984 */ /* 0x000fe20000000800 */
[----:B------:R-:W-:Y:S01]  /*4460*/  @!PT LDS RZ, [RZ] ;  /* 0x00000000fffff984 */ /* 0x000fe20000000800 */
[----:B------:R2:W-:Y:S06]  /*4470*/  MEMBAR.ALL.CTA ;  /* 0x0000000000007992 */ /* 0x0005ec0000008000 */
[----:B--2---:R-:W2:Y:S02]  /*4480*/  FENCE.VIEW.ASYNC.S ;  /* 0x00000000000073c6 */ /* 0x004ea40000000000 */
[----:B--2---:R-:W-:Y:S01]  /*4490*/  SYNCS.ARRIVE.TRANS64.RED.A1T0 RZ, [UR34], RZ ;  /* 0x000000ffffff79a7 */ /* 0x004fe20008100422 */
[----:B-1----:R-:W-:Y:S01]  /*44a0*/  LOP3.LUT P3, RZ, R6, 0x1, RZ, 0xc0, !PT ;  /* 0x0000000106ff7812 */ /* 0x002fe2000786c0ff */
[----:B------:R-:W-:-:S12]  /*44b0*/  BRA.U UP3, `(.L_x_75) ;  /* 0x00000001030c7547 */ /* 0x000fd8000b800000 */
[----:B------:R-:W-:-:S04]  /*44c0*/  SHF.L.U32 R5, R8, 0x1f, RZ ;  /* 0x0000001f08057819 */ /* 0x000fc800000006ff */
[----:B------:R-:W1:Y:S02]  /*44d0*/  SYNCS.PHASECHK.TRANS64.TRYWAIT P0, [UR25+0x160], R5 ;  /* 0x00016005ff0075a7 */ /* 0x000e640008001119 */
[----:B-1----:R-:W-:Y:S05]  /*44e0*/  @!P0 BRA `(.L_x_76) ;  /* 0x0000005000388947 */ /* 0x002fea0003800000 */
.L_x_75:
[----:B------:R-:W-:Y:S05]  /*44f0*/  BRA.U UP3, `(.L_x_77) ;  /* 0x0000000503047547 */ /* 0x000fea000b800000 */
[----:B------:R-:W-:Y:S05]  /*4500*/  BRA.U !UP4, `(.L_x_78) ;  /* 0x000000010cf47547 */ /* 0x000fea000b800000 */
[----:B------:R-:W-:Y:S01]  /*4510*/  ULEA UR4, UR24, UR43, 0x2 ;  /* 0x0000002b18047291 */ /* 0x000fe2000f8e10ff */
[----:B-1----:R-:W-:-:S08]  /*4520*/  SHF.L.U32 R4, R0, 0x1f, RZ ;  /* 0x0000001f00047819 */ /* 0x002fd000000006ff */
[----:B------:R-:W5:Y:S01]  /*4530*/  LDL R5, [UR4] ;  /* 0x00000004ff057983 */ /* 0x000f620008100800 */
[----:B------:R-:W-:Y:S02]  /*4540*/  ULEA UR4, UR19, UR20, 0x3 ;  /* 0x0000001413047291 */ /* 0x000fe4000f8e18ff */
[----:B------:R-:W-:Y:S01]  /*4550*/  UPLOP3.LUT UP2, UPT, UPT, UPT, UPT, 0x40, 0x4 ;  /* 0x000000000004789c */ /* 0x000fe20003f4e870 */
[----:B------:R-:W-:-:S06]  /*4560*/  UMOV UR17, UR36 ;  /* 0x0000002400117c82 */ /* 0x000fcc0008000000 */
[----:B------:R1:W2:Y:S01]  /*4570*/  SYNCS.PHASECHK.TRANS64.TRYWAIT P2, [UR4], R4 ;  /* 0x00000004ff0075a7 */ /* 0x0002a20008041104 */
[----:B------:R-:W-:-:S05]  /*4580*/  UMOV UR4, UR19 ;  /* 0x0000001300047c82 */ /* 0x000fca0008000000 */
.L_x_81:
[----:B------:R-:W-:Y:S01]  /*4590*/  ULEA UR18, UR4, UR20, 0x3 ;  /* 0x0000001404127291 */ /* 0x000fe2000f8e18ff */
[----:B--234-:R-:W-:Y:S11]  /*45a0*/  @P2 BRA `(.L_x_79) ;  /* 0x00000000000c2947 */ /* 0x01cff60003800000 */
[----:B------:R-:W-:Y:S04]  /*45b0*/  SHF.L.U32 R7, R0, 0x1f, RZ ;  /* 0x0000001f00077819 */ /* 0x000fe800000006ff */
[----:B------:R-:W2:Y:S02]  /*45c0*/  SYNCS.PHASECHK.TRANS64.TRYWAIT P0, [UR18], R7 ;  /* 0x00000007ff0075a7 */ /* 0x000ea40008001112 */
[----:B--2---:R-:W-:Y:S05]  /*45d0*/  @!P0 BRA `(.L_x_80) ;  /* 0x0000005000148947 */ /* 0x004fea0003800000 */
.L_x_79:
[----:B------:R-:W-:Y:S01]  /*45e0*/  UISETP.NE.AND UP0, UPT, UR17, URZ, UPT ;  /* 0x000000ff1100728c */ /* 0x000fe2000bf05270 */
[----:B------:R-:W-:Y:S01]  /*45f0*/  PLOP3.LUT P2, PT, PT, PT, PT, 0x80, 0x8 ;  /* 0x000000000008781c */ /* 0x000fe20003f4f070 */
[----:B------:R-:W-:Y:S02]  /*4600*/  UIADD3 UR5, UPT, UPT, UR4, 0x1, URZ ;  /* 0x0000000104057890 */ /* 0x000fe4000fffe0ff */
[----:B------:R-:W-:Y:S02]  /*4610*/  ULEA UR10, UR4, UR23, 0x8 ;  /* 0x00000017040a7291 */ /* 0x000fe4000f8e40ff */
[----:B------:R-:W-:Y:S01]  /*4620*/  UISETP.NE.AND UP1, UPT, UR5, 0x10, UPT ;  /* 0x000000100500788c */ /* 0x000fe2000bf25270 */
[----:B------:R-:W-:Y:S01]  /*4630*/  PLOP3.LUT P0, PT, PT, PT, UP0, 0x80, 0x8 ;  /* 0x000000000008781c */ /* 0x000fe20003f0f008 */
[----:B------:R-:W-:Y:S02]  /*4640*/  ULEA UR14, UR4, UR22, 0x9 ;  /* 0x00000016040e7291 */ /* 0x000fe4000f8e48ff */
[----:B------:R-:W-:Y:S02]  /*4650*/  USEL UR6, URZ, 0x1, UP1 ;  /* 0x00000001ff067887 */ /* 0x000fe40008800000 */
[----:B------:R-:W-:Y:S01]  /*4660*/  USEL UR19, UR5, URZ, UP1 ;  /* 0x000000ff05137287 */ /* 0x000fe20008800000 */
[----:B------:R-:W-:Y:S11]  /*4670*/  ELECT P1, URZ, PT ;  /* 0x0000000000ff782f */ /* 0x000ff60003820000 */
[----:B------:R-:W-:Y:S02]  /*4680*/  @!UPT UIADD3 URZ, UPT, UPT, URZ, URZ, URZ ;  /* 0x000000fffffff290 */ /* 0x000fe4000fffe0ff */
[C---:B-----5:R-:W-:Y:S01]  /*4690*/  @P1 R2UR.BROADCAST UR4, R5.reuse ;  /* 0x00000000050412ca */ /* 0x060fe200008e0000 */
[----:B------:R-:W-:Y:S01]  /*46a0*/  @UP0 ULEA UR5, UR19, UR20, 0x3 ;  /* 0x0000001413050291 */ /* 0x000fe2000f8e18ff */
[----:B------:R-:W-:Y:S01]  /*46b0*/  LOP3.LUT R0, R0, UR6, RZ, 0x3c, !PT ;  /* 0x0000000600007c12 */ /* 0x000fe2000f8e3cff */
[----:B------:R-:W-:Y:S02]  /*46c0*/  UIADD3 UR8, UPT, UPT, UR10, 0x40, URZ ;  /* 0x000000400a087890 */ /* 0x000fe4000fffe0ff */
[----:B------:R-:W-:Y:S01]  /*46d0*/  UIADD3 UR6, UPT, UPT, UR14, 0x2, URZ ;  /* 0x000000020e067890 */ /* 0x000fe2000fffe0ff */
[----:B-1----:R-:W-:Y:S01]  /*46e0*/  @P0 SHF.L.U32 R4, R0, 0x1f, RZ ;  /* 0x0000001f00040819 */ /* 0x002fe200000006ff */
[----:B------:R-:W-:Y:S01]  /*46f0*/  UIADD3 UR12, UPT, UPT, UR10, 0x80, URZ ;  /* 0x000000800a0c7890 */ /* 0x000fe2000fffe0ff */
[----:B------:R-:W-:Y:S02]  /*4700*/  UMOV UR11, 0x20004020 ;  /* 0x20004020000b7882 */ /* 0x000fe40000000000 */
[----:B------:R3:W4:Y:S01]  /*4710*/  @P0 SYNCS.PHASECHK.TRANS64.TRYWAIT P2, [UR5], R4 ;  /* 0x00000004ff0005a7 */ /* 0x0007220008041105 */
[----:B------:R-:W-:Y:S11]  /*4720*/  ELECT P0, URZ, PT ;  /* 0x0000000000ff782f */ /* 0x000ff60003800000 */
[----:B------:R-:W-:Y:S02]  /*4730*/  @!UPT UIADD3 URZ, UPT, UPT, URZ, URZ, URZ ;  /* 0x000000fffffff290 */ /* 0x000fe4000fffe0ff */
[C---:B------:R-:W-:Y:S02]  /*4740*/  @P0 R2UR.BROADCAST UR16, R5.reuse ;  /* 0x00000000051002ca */ /* 0x040fe400008e0000 */
[----:B------:R-:W-:Y:S01]  /*4750*/  ELECT P0, URZ, PT ;  /* 0x0000000000ff782f */ /* 0x000fe20003800000 */
[----:B------:R-:W-:Y:S01]  /*4760*/  UMOV UR15, 0x40004040 ;  /* 0x40004040000f7882 */ /* 0x000fe20000000000 */
[----:B------:R-:W-:Y:S01]  /*4770*/  UMOV UR9, 0x20004020 ;  /* 0x2000402000097882 */ /* 0x000fe20000000000 */
[----:B------:R1:W-:Y:S01]  /*4780*/  UTCHMMA.2CTA gdesc[UR14], gdesc[UR10], tmem[UR4], tmem[UR32], idesc[UR33], UP2 ;  /* 0x00ff200a0e0075ea */ /* 0x0003e20009200004 */
[----:B------:R-:W-:Y:S01]  /*4790*/  UPLOP3.LUT UP2, UPT, UPT, UPT, UPT, 0x80, 0x8 ;  /* 0x000000000008789c */ /* 0x000fe20003f4f070 */
[----:B------:R-:W-:Y:S01]  /*47a0*/  UMOV UR7, 0x40004040 ;  /* 0x4000404000077882 */ /* 0x000fe20000000000 */
[----:B------:R-:W-:Y:S01]  /*47b0*/  UMOV UR13, 0x20004020 ;  /* 0x20004020000d7882 */ /* 0x000fe20000000000 */
[----:B------:R-:W-:Y:S04]  /*47c0*/  UMOV UR5, 0x40004040 ;  /* 0x4000404000057882 */ /* 0x000fe80000000000 */
[----:B------:R2:W-:Y:S01]  /*47d0*/  UTCHMMA.2CTA gdesc[UR6], gdesc[UR8], tmem[UR16], tmem[UR30], idesc[UR31], UPT ;  /* 0x00ff1e08060075ea */ /* 0x0005e2000ba00010 */
[----:B-1----:R-:W-:Y:S01]  /*47e0*/  UIADD3 UR4, UPT, UPT, UR14, 0x4, URZ ;  /* 0x000000040e047890 */ /* 0x002fe2000fffe0ff */
[C---:B------:R-:W-:Y:S02]  /*47f0*/  @P0 R2UR.BROADCAST UR15, R5.reuse ;  /* 0x00000000050f02ca */ /* 0x040fe400008e0000 */
[----:B------:R-:W-:Y:S01]  /*4800*/  ELECT P0, URZ, PT ;  /* 0x0000000000ff782f */ /* 0x000fe20003800000 */
[----:B------:R-:W-:Y:S02]  /*4810*/  UIADD3 UR10, UPT, UPT, UR10, 0xc0, URZ ;  /* 0x000000c00a0a7890 */ /* 0x000fe4000fffe0ff */
[----:B--2---:R-:W-:Y:S10]  /*4820*/  UIADD3 UR6, UPT, UPT, UR14, 0x6, URZ ;  /* 0x000000060e067890 */ /* 0x004ff4000fffe0ff */
[----:B------:R-:W-:Y:S01]  /*4830*/  @P0 R2UR.BROADCAST UR9, R5 ;  /* 0x00000000050902ca */ /* 0x000fe200008e0000 */
[----:B------:R-:W-:Y:S01]  /*4840*/  UIADD3 UR8, UPT, UPT, UR18, 0x80, URZ ;  /* 0x0000008012087890 */ /* 0x000fe2000fffe0ff */
[----:B------:R1:W-:Y:S11]  /*4850*/  UTCHMMA.2CTA gdesc[UR4], gdesc[UR12], tmem[UR15], tmem[UR28], idesc[UR29], UPT ;  /* 0x00ff1c0c040075ea */ /* 0x0003f6000ba0000f */
[----:B------:R3:W-:Y:S01]  /*4860*/  UTCHMMA.2CTA gdesc[UR6], gdesc[UR10], tmem[UR9], tmem[UR26], idesc[UR27], UPT ;  /* 0x00ff1a0a060075ea */ /* 0x0007e2000ba00009 */
[----:B------:R3:W-:Y:S01]  /*4870*/  UTCBAR.2CTA.MULTICAST [UR8], URZ, UR21 ;  /* 0x000000ff080073e9 */ /* 0x0007e20008200815 */
[----:B-1----:R-:W-:Y:S02]  /*4880*/  UIADD3 UR4, UPT, UPT, UR17, 0x1, URZ ;  /* 0x0000000111047890 */ /* 0x002fe4000fffe0ff */
[----:B------:R-:W-:Y:S02]  /*4890*/  UIADD3 UR5, UPT, UPT, UR17, -0x1, URZ ;  /* 0xffffffff11057890 */ /* 0x000fe4000fffe0ff */
[----:B------:R-:W-:Y:S03]  /*48a0*/  UISETP.GT.U32.AND UP0, UPT, UR4, 0x1, UPT ;  /* 0x000000010400788c */ /* 0x000fe6000bf04070 */
[----:B------:R-:W-:Y:S02]  /*48b0*/  UMOV UR4, UR19 ;  /* 0x0000001300047c82 */ /* 0x000fe40008000000 */
[----:B------:R-:W-:Y:S04]  /*48c0*/  UMOV UR17, UR5 ;  /* 0x0000000500117c82 */ /* 0x000fe80008000000 */
[----:B------:R-:W-:Y:S05]  /*48d0*/  BRA.U UP0, `(.L_x_81) ;  /* 0xfffffffd002c7547 */ /* 0x000fea000b83ffff */
.L_x_78:
[----:B------:R-:W-:-:S09]  /*48e0*/  UIADD3 UR4, UPT, UPT, UR25, 0x150, URZ ;  /* 0x0000015019047890 */ /* 0x000fd2000fffe0ff */
[----:B------:R2:W-:Y:S01]  /*48f0*/  UTCBAR.2CTA.MULTICAST [UR4], URZ, UR35 ;  /* 0x000000ff040073e9 */ /* 0x0005e20008200823 */
[----:B------:R-:W-:Y:S02]  /*4900*/  NOP ;  /* 0x0000000000007918 */ /* 0x000fe40000000000 */
.L_x_77:
[----:B--2---:R-:W-:Y:S01]  /*4910*/  UIADD3 UR4, UPT, UPT, UR24, 0x1, URZ ;  /* 0x0000000118047890 */ /* 0x004fe2000fffe0ff */
[----:B------:R-:W-:-:S03]  /*4920*/  LOP3.LUT R2, R2, 0x1, RZ, 0x3c, !PT ;  /* 0x0000000102027812 */ /* 0x000fc600078e3cff */
[----:B------:R-:W-:-:S04]  /*4930*/  UISETP.NE.AND UP0, UPT, UR4, 0x2, UPT ;  /* 0x000000020400788c */ /* 0x000fc8000bf05270 */
[----:B------:R-:W-:Y:S02]  /*4940*/  USEL UR5, URZ, 0x1, UP0 ;  /* 0x00000001ff057887 */ /* 0x000fe40008000000 */
[----:B------:R-:W-:-:S04]  /*4950*/  USEL UR24, UR4, URZ, UP0 ;  /* 0x000000ff04187287 */ /* 0x000fc80008000000 */
[----:B------:R-:W-:Y:S01]  /*4960*/  LOP3.LUT R8, R8, UR5, RZ, 0x3c, !PT ;  /* 0x0000000508087c12 */ /* 0x000fe2000f8e3cff */
[----:B------:R-:W-:Y:S07]  /*4970*/  @P3 BRA `(.L_x_82) ;  /* 0xfffffff800983947 */ /* 0x000fee000383ffff */
[----:B---3--:R-:W2:Y:S01]  /*4980*/  S2UR UR8, SR_CgaCtaId ;  /* 0x00000000000879c3 */ /* 0x008ea20000008800 */
[----:B------:R-:W-:Y:S01]  /*4990*/  ELECT P0, URZ, PT ;  /* 0x0000000000ff782f */ /* 0x000fe20003800000 */
[----:B------:R-:W-:Y:S01]  /*49a0*/  HFMA2 R0, -RZ, RZ, 0, 5.9604644775390625e-08 ;  /* 0x00000001ff007431 */ /* 0x000fe200000001ff */
[----:B------:R-:W-:-:S05]  /*49b0*/  UMOV UR4, 0x40 ;  /* 0x0000004000047882 */ /* 0x000fca0000000000 */
[----:B------:R-:W-:Y:S01]  /*49c0*/  UVIRTCOUNT.DEALLOC.SMPOOL 0x80 ;  /* 0x000000800000784c */ /* 0x000fe20000000000 */
[----:B------:R-:W-:Y:S02]  /*49d0*/  UISETP.NE.AND UP0, UPT, UR38, URZ, UPT ;  /* 0x000000ff2600728c */ /* 0x000fe4000bf05270 */
[----:B--2---:R-:W-:-:S09]  /*49e0*/  ULEA UR8, UR8, UR4, 0x18 ;  /* 0x0000000408087291 */ /* 0x004fd2000f8ec0ff */
[----:B------:R2:W-:Y:S01]  /*49f0*/  @P0 STS.U8 [UR8+0x1c], R0 ;  /* 0x00001c00ff000988 */ /* 0x0005e20008000008 */
[----:B------:R-:W-:Y:S05]  /*4a00*/  BRA.U UP0, `(.L_x_83) ;  /* 0x0000000100587547 */ /* 0x000fea000b800000 */
[----:B------:R-:W-:Y:S01]  /*4a10*/  UIADD3 UR5, UPT, UPT, UR20, 0x160, URZ ;  /* 0x0000016014057890 */ /* 0x000fe2000fffe0ff */
[----:B-1----:R-:W-:-:S03]  /*4a20*/  SHF.L.U32 R5, R8, 0x1f, RZ ;  /* 0x0000001f08057819 */ /* 0x002fc600000006ff */
[----:B------:R-:W-:-:S09]  /*4a30*/  ULEA UR4, UR24, UR5, 0x3 ;  /* 0x0000000518047291 */ /* 0x000fd2000f8e18ff */
[----:B------:R-:W1:Y:S02]  /*4a40*/  SYNCS.PHASECHK.TRANS64.TRYWAIT P0, [UR4], R5 ;  /* 0x00000005ff0075a7 */ /* 0x000e640008001104 */
[----:B-1----:R-:W-:Y:S05]  /*4a50*/  @!P0 BRA `(.L_x_84) ;  /* 0x0000004c000c8947 */ /* 0x002fea0003800000 */
.L_x_185:
[----:B------:R-:W-:-:S04]  /*4a60*/  UIADD3 UR4, UPT, UPT, UR24, 0x1, URZ ;  /* 0x0000000118047890 */ /* 0x000fc8000fffe0ff */
[----:B------:R-:W-:-:S04]  /*4a70*/  UISETP.NE.AND UP1, UPT, UR4, 0x2, UPT ;  /* 0x000000020400788c */ /* 0x000fc8000bf25270 */
[----:B------:R-:W-:Y:S02]  /*4a80*/  USEL UR6, URZ, 0x1, UP1 ;  /* 0x00000001ff067887 */ /* 0x000fe40008800000 */
[----:B------:R-:W-:-:S04]  /*4a90*/  USEL UR4, UR4, URZ, UP1 ;  /* 0x000000ff04047287 */ /* 0x000fc80008800000 */
[----:B------:R-:W-:Y:S01]  /*4aa0*/  ULEA UR4, UR4, UR5, 0x3 ;  /* 0x0000000504047291 */ /* 0x000fe2000f8e18ff */
[----:B-1----:R-:W-:-:S04]  /*4ab0*/  LOP3.LUT R5, R8, UR6, RZ, 0x3c, !PT ;  /* 0x0000000608057c12 */ /* 0x002fc8000f8e3cff */
[----:B------:R-:W-:Y:S01]  /*4ac0*/  SHF.L.U32 R5, R5, 0x1f, RZ ;  /* 0x0000001f05057819 */ /* 0x000fe200000006ff */
[----:B--2---:R-:W-:-:S04]  /*4ad0*/  IMAD.U32 R0, RZ, RZ, UR4 ;  /* 0x00000004ff007e24 */ /* 0x004fc8000f8e00ff */
[----:B------:R1:W2:Y:S03]  /*4ae0*/  SYNCS.PHASECHK.TRANS64.TRYWAIT P0, [R0+URZ], R5 ;  /* 0x00000005000075a7 */ /* 0x0002a600080011ff */
[----:B--2---:R-:W-:Y:S05]  /*4af0*/  @!P0 NANOSLEEP.SYNCS 0x989680 ;  /* 0x009896800000895d */ /* 0x004fea0003900000 */
[----:B------:R-:W2:Y:S02]  /*4b00*/  @!P0 SYNCS.PHASECHK.TRANS64 P0, [R0+URZ], R5 ;  /* 0x00000005000085a7 */ /* 0x000ea400080010ff */
[----:B--2---:R-:W-:Y:S05]  /*4b10*/  @P0 BRA `(.L_x_85) ;  /* 0x0000000000200947 */ /* 0x004fea0003800000 */
.L_x_86:
[----:B--2---:R2:W3:Y:S02]  /*4b20*/  SYNCS.PHASECHK.TRANS64.TRYWAIT P0, [R0+URZ], R5 ;  /* 0x00000005000075a7 */ /* 0x0044e400080011ff */
[----:B---3--:R-:W-:Y:S05]  /*4b30*/  @!P0 NANOSLEEP.SYNCS 0x989680 ;  /* 0x009896800000895d */ /* 0x008fea0003900000 */
[----:B------:R-:W3:Y:S02]  /*4b40*/  @!P0 SYNCS.PHASECHK.TRANS64 P0, [R0+URZ], R5 ;  /* 0x00000005000085a7 */ /* 0x000ee400080010ff */
[----:B---3--:R-:W-:Y:S05]  /*4b50*/  @!P0 BRA `(.L_x_86) ;  /* 0xfffffffc00f08947 */ /* 0x008fea000383ffff */
[----:B------:R-:W-:Y:S05]  /*4b60*/  BRA `(.L_x_85) ;  /* 0x00000000000c7947 */ /* 0x000fea0003800000 */
.L_x_83:
[----:B------:R-:W-:-:S04]  /*4b70*/  UIADD3 UR4, UPT, UPT, UR20, 0x170, URZ ;  /* 0x0000017014047890 */ /* 0x000fc8000fffe0ff */
[----:B------:R-:W-:-:S09]  /*4b80*/  UPRMT UR4, UR37, 0x654, UR4 ;  /* 0x0000065425047896 */ /* 0x000fd20008000004 */
[----:B------:R-:W-:Y:S03]  /*4b90*/  SYNCS.ARRIVE.TRANS64.RED.A1T0 RZ, [UR4], RZ ;  /* 0x000000ffffff79a7 */ /* 0x000fe60008100404 */
.L_x_85:
[----:B-12---:R-:W-:Y:S01]  /*4ba0*/  SHF.L.U32 R5, RZ, 0x1f, RZ ;  /* 0x0000001fff057819 */ /* 0x006fe200000006ff */
[----:B------:R-:W-:Y:S01]  /*4bb0*/  UIADD3 UR4, UPT, UPT, UR20, 0x170, URZ ;  /* 0x0000017014047890 */ /* 0x000fe2000fffe0ff */
[----:B------:R-:W-:Y:S02]  /*4bc0*/  PLOP3.LUT P0, PT, PT, PT, UP0, 0x80, 0x8 ;  /* 0x000000000008781c */ /* 0x000fe40003f0f008 */
[----:B------:R-:W1:Y:S02]  /*4bd0*/  SYNCS.PHASECHK.TRANS64.TRYWAIT P1, [UR20+0x170], R5 ;  /* 0x00017005ff0075a7 */ /* 0x000e640008021114 */
[----:B-1----:R-:W-:Y:S09]  /*4be0*/  @!P1 BRA `(.L_x_87) ;  /* 0x0000004800c09947 */ /* 0x002ff20003800000 */
.L_x_187:
[----:B------:R-:W-:Y:S01]  /*4bf0*/  @!UP0 UPRMT UR4, UR37, 0x654, UR4 ;  /* 0x0000065425048896 */ /* 0x000fe20008000004 */
[----:B------:R-:W-:Y:S01]  /*4c00*/  LOP3.LUT R2, R3, 0xffff, RZ, 0xc0, !PT ;  /* 0x0000ffff03027812 */ /* 0x000fe200078ec0ff */
[----:B------:R-:W-:Y:S02]  /*4c10*/  IMAD.MOV.U32 R3, RZ, RZ, 0xffff ;  /* 0x0000ffffff037424 */ /* 0x000fe400078e00ff */
[----:B-1----:R-:W-:Y:S01]  /*4c20*/  IMAD.MOV.U32 R5, RZ, RZ, 0x1 ;  /* 0x00000001ff057424 */ /* 0x002fe200078e00ff */
[----:B------:R-:W-:-:S04]  /*4c30*/  SHF.R.U32.HI R2, RZ, 0x5, R2 ;  /* 0x00000005ff027819 */ /* 0x000fc80000011602 */
[----:B------:R-:W-:Y:S01]  /*4c40*/  @!P0 SYNCS.ARRIVE.TRANS64.RED.A1T0 RZ, [UR4], RZ ;  /* 0x000000ffffff89a7 */ /* 0x000fe20008100404 */
[----:B------:R-:W-:Y:S01]  /*4c50*/  NOP ;  /* 0x0000000000007918 */ /* 0x000fe20000000000 */
[----:B------:R-:W1:Y:S01]  /*4c60*/  LDS R0, [UR8+0x14] ;  /* 0x00001408ff007984 */ /* 0x000e620008000800 */
[-C--:B------:R-:W-:Y:S02]  /*4c70*/  SHF.L.U32 R3, R3, R2.reuse, RZ ;  /* 0x0000000203037219 */ /* 0x080fe400000006ff */
[----:B------:R-:W-:Y:S02]  /*4c80*/  SHF.L.U32 R5, R5, R2, RZ ;  /* 0x0000000205057219 */ /* 0x000fe400000006ff */
[----:B-1----:R-:W-:-:S04]  /*4c90*/  LOP3.LUT R0, R0, R3, RZ, 0xc0, !PT ;  /* 0x0000000300007212 */ /* 0x002fc800078ec0ff */
[----:B------:R-:W-:-:S13]  /*4ca0*/  ISETP.NE.AND P0, PT, R0, R3, PT ;  /* 0x000000030000720c */ /* 0x000fda0003f05270 */
[----:B------:R-:W-:Y:S05]  /*4cb0*/  @P0 BRA `(.L_x_88) ;  /* 0x00000000005c0947 */ /* 0x000fea0003800000 */
[----:B------:R-:W1:Y:S02]  /*4cc0*/  LDS R0, [UR8+0x18] ;  /* 0x00001808ff007984 */ /* 0x000e640008000800 */
[----:B-1----:R-:W-:-:S04]  /*4cd0*/  LOP3.LUT R0, R0, R5, RZ, 0xc0, !PT ;  /* 0x0000000500007212 */ /* 0x002fc800078ec0ff */
[----:B------:R-:W-:-:S13]  /*4ce0*/  ISETP.NE.AND P0, PT, R0, R5, PT ;  /* 0x000000050000720c */ /* 0x000fda0003f05270 */
[----:B------:R-:W-:Y:S05]  /*4cf0*/  @P0 BRA `(.L_x_89) ;  /* 0x0000000000400947 */ /* 0x000fea0003800000 */
[----:B------:R-:W-:Y:S01]  /*4d00*/  R2UR UR4, R3 ;  /* 0x00000000030472ca */ /* 0x000fe200000e0000 */
[----:B------:R-:W1:Y:S01]  /*4d10*/  S2R R2, SR_LANEID ;  /* 0x0000000000027919 */ /* 0x000e620000000000 */
[----:B------:R-:W-:-:S04]  /*4d20*/  LOP3.LUT R5, RZ, R5, RZ, 0x33, !PT ;  /* 0x00000005ff057212 */ /* 0x000fc800078e33ff */
[----:B------:R-:W2:Y:S07]  /*4d30*/  REDUX UR6, R5 ;  /* 0x00000000050673c4 */ /* 0x000eae0000000000 */
[----:B------:R-:W-:-:S03]  /*4d40*/  ULOP3.LUT UR5, URZ, UR4, URZ, 0x33, !UPT ;  /* 0x00000004ff057292 */ /* 0x000fc6000f8e33ff */
[----:B------:R-:W-:Y:S02]  /*4d50*/  VOTEU.ANY UR4, UPT, PT ;  /* 0x0000000000047886 */ /* 0x000fe400038e0100 */
[----:B------:R-:W-:Y:S01]  /*4d60*/  UFLO.U32 UR4, UR4 ;  /* 0x00000004000472bd */ /* 0x000fe200080e0000 */
[----:B------:R-:W-:-:S04]  /*4d70*/  IMAD.U32 R0, RZ, RZ, UR5 ;  /* 0x00000005ff007e24 */ /* 0x000fc8000f8e00ff */
[----:B------:R-:W3:Y:S02]  /*4d80*/  REDUX UR7, R0 ;  /* 0x00000000000773c4 */ /* 0x000ee40000000000 */
[----:B------:R1:W-:Y:S02]  /*4d90*/  UTCATOMSWS.AND URZ, UR5 ;  /* 0x0000000500ff79e3 */ /* 0x0003e40008000000 */
[----:B-1----:R-:W-:Y:S01]  /*4da0*/  ISETP.EQ.U32.AND P0, PT, R2, UR4, PT ;  /* 0x0000000402007c0c */ /* 0x002fe2000bf02070 */
[----:B--2---:R-:W-:Y:S02]  /*4db0*/  IMAD.U32 R2, RZ, RZ, UR6 ;  /* 0x00000006ff027e24 */ /* 0x004fe4000f8e00ff */
[----:B---3--:R-:W-:-:S10]  /*4dc0*/  IMAD.U32 R3, RZ, RZ, UR7 ;  /* 0x00000007ff037e24 */ /* 0x008fd4000f8e00ff */
[----:B------:R1:W-:Y:S04]  /*4dd0*/  @P0 ATOMS.AND RZ, [UR8+0x14], R3 ;  /* 0x00001403ffff098c */ /* 0x0003e8000a800008 */
[----:B------:R1:W-:Y:S01]  /*4de0*/  @P0 ATOMS.AND RZ, [UR8+0x18], R2 ;  /* 0x00001802ffff098c */ /* 0x0003e2000a800008 */
[----:B------:R-:W-:Y:S05]  /*4df0*/  BRA `(.L_x_90) ;  /* 0x0000000000147947 */ /* 0x000fea0003800000 */
.L_x_89:
[----:B------:R-:W-:Y:S02]  /*4e00*/  MOV R2, 0x4e20 ;  /* 0x00004e2000027802 */ /* 0x000fe40000000f00 */
[----:B----45:R-:W-:Y:S05]  /*4e10*/  CALL.REL.NOINC `($__internal_0_$__cuda_sm10x_tcgen05_guardrail_trap_col_being_dealloced_not_returned_by_alloc) ;  /* 0x0000004c00307944 */ /* 0x030fea0003c00000 */
[----:B------:R-:W-:Y:S05]  /*4e20*/  BRA `(.L_x_90) ;  /* 0x0000000000087947 */ /* 0x000fea0003800000 */
.L_x_88:
[----:B------:R-:W-:Y:S02]  /*4e30*/  MOV R2, 0x4e50 ;  /* 0x00004e5000027802 */ /* 0x000fe40000000f00 */
[----:B----45:R-:W-:Y:S05]  /*4e40*/  CALL.REL.NOINC `($__internal_2_$__cuda_sm10x_tcgen05_guardrail_trap_unallocated_columns_being_dealloced) ;  /* 0x0000004c003c7944 */ /* 0x030fea0003c00000 */
.L_x_90:
[----:B------:R-:W-:Y:S01]  /*4e50*/  NOP ;  /* 0x0000000000007918 */ /* 0x000fe20000000000 */
[----:B------:R-:W-:Y:S05]  /*4e60*/  EXIT ;  /* 0x000000000000794d */ /* 0x000fea0003800000 */
.L_x_62:
[----:B------:R-:W-:-:S09]  /*4e70*/  UISETP.NE.OR UP0, UPT, UR18, 0x3, !UP3 ;  /* 0x000000031200788c */ /* 0x000fd2000df05670 */
[----:B------:R-:W-:Y:S05]  /*4e80*/  BRA.U UP0, `(.L_x_91) ;  /* 0x0000001100c07547 */ /* 0x000fea000b800000 */
[----:B------:R-:W2:Y:S01]  /*4e90*/  LDCU.64 UR4, c[0x0][0x988] ;  /* 0x00013100ff0477ac */ /* 0x000ea20008000a00 */
[----:B------:R-:W3:Y:S01]  /*4ea0*/  S2UR UR6, SR_CgaCtaId ;  /* 0x00000000000679c3 */ /* 0x000ee20000008800 */
[----:B------:R-:W-:Y:S01]  /*4eb0*/  HFMA2 R10, -RZ, RZ, 0, 5.9604644775390625e-08 ;  /* 0x00000001ff0a7431 */ /* 0x000fe200000001ff */
[----:B------:R-:W-:Y:S01]  /*4ec0*/  MOV R8, RZ ;  /* 0x000000ff00087202 */ /* 0x000fe20000000f00 */
[----:B------:R-:W4:Y:S01]  /*4ed0*/  LDCU UR37, c[0x0][0x370] ;  /* 0x00006e00ff2577ac */ /* 0x000f220008000800 */
[----:B------:R-:W-:Y:S01]  /*4ee0*/  HFMA2 R3, -RZ, RZ, 0, 0.0078125 ;  /* 0x00002000ff037431 */ /* 0x000fe200000001ff */
[----:B------:R-:W1:Y:S03]  /*4ef0*/  LDCU.128 UR32, c[0x0][0xc10] ;  /* 0x00018200ff2077ac */ /* 0x000e660008000c00 */
[----:B------:R-:W4:Y:S01]  /*4f00*/  LDC.64 R12, c[0x0][0x348] ;  /* 0x0000d200ff0c7b82 */ /* 0x000f220000000a00 */
[----:B------:R-:W1:Y:S01]  /*4f10*/  LDCU UR36, c[0x0][0x374] ;  /* 0x00006e80ff2477ac */ /* 0x000e620008000800 */
[----:B------:R-:W4:Y:S01]  /*4f20*/  LDCU.64 UR30, c[0x0][0x990] ;  /* 0x00013200ff1e77ac */ /* 0x000f220008000a00 */
[----:B------:R-:W4:Y:S01]  /*4f30*/  LDCU UR26, c[0x0][0xc0c] ;  /* 0x00018180ff1a77ac */ /* 0x000f220008000800 */
[----:B--2---:R-:W-:Y:S01]  /*4f40*/  UISETP.NE.U32.AND UP0, UPT, UR4, URZ, UPT ;  /* 0x000000ff0400728c */ /* 0x004fe2000bf05070 */
[----:B------:R-:W2:Y:S01]  /*4f50*/  LDCU.128 UR40, c[0x0][0xa80] ;  /* 0x00015000ff2877ac */ /* 0x000ea20008000c00 */
[----:B------:R-:W2:Y:S01]  /*4f60*/  LDCU UR52, c[0x0][0xc20] ;  /* 0x00018400ff3477ac */ /* 0x000ea20008000800 */
[----:B------:R-:W2:Y:S01]  /*4f70*/  LDCU UR4, c[0x0][0xc30] ;  /* 0x00018600ff0477ac */ /* 0x000ea20008000800 */
[----:B------:R-:W2:Y:S01]  /*4f80*/  LDCU.128 UR48, c[0x0][0xa90] ;  /* 0x00015200ff3077ac */ /* 0x000ea20008000c00 */
[----:B------:R-:W-:Y:S01]  /*4f90*/  UMOV UR27, 0x400 ;  /* 0x00000400001b7882 */ /* 0x000fe20000000000 */
[----:B-1----:R-:W-:-:S02]  /*4fa0*/  UIMAD.WIDE.U32 UR8, UR36, UR35, URZ ;  /* 0x00000023240872a5 */ /* 0x002fc4000f8e00ff */
[----:B---3--:R-:W-:Y:S02]  /*4fb0*/  ULEA UR27, UR6, UR27, 0x18 ;  /* 0x0000001b061b7291 */ /* 0x008fe4000f8ec0ff */
[----:B----4-:R-:W-:Y:S02]  /*4fc0*/  UIMAD.WIDE.U32 UR6, UR37, UR32, URZ ;  /* 0x00000020250672a5 */ /* 0x010fe4000f8e00ff */
[----:B------:R-:W-:Y:S02]  /*4fd0*/  UISETP.NE.AND.EX UP5, UPT, UR5, URZ, UPT, UP0 ;  /* 0x000000ff0500728c */ /* 0x000fe4000bfa5300 */
[----:B------:R-:W-:Y:S02]  /*4fe0*/  UISETP.NE.U32.AND UP6, UPT, UR30, URZ, UPT ;  /* 0x000000ff1e00728c */ /* 0x000fe4000bfc5070 */
[----:B------:R-:W-:Y:S02]  /*4ff0*/  UIADD3 UR38, UPT, UPT, UR27, 0x148, URZ ;  /* 0x000001481b267890 */ /* 0x000fe4000fffe0ff */
[----:B------:R-:W-:-:S02]  /*5000*/  UISETP.NE.AND UP0, UPT, UR39, 0x1, UPT ;  /* 0x000000012700788c */ /* 0x000fc4000bf05270 */
[----:B------:R-:W-:Y:S02]  /*5010*/  UISETP.GE.AND UP2, UPT, UR39, 0x1, UPT ;  /* 0x000000012700788c */ /* 0x000fe4000bf46270 */
[----:B------:R-:W-:Y:S01]  /*5020*/  UISETP.NE.AND UP0, UPT, UR26, 0x1, UPT ;  /* 0x000000011a00788c */ /* 0x000fe2000bf05270 */
[----:B------:R-:W-:Y:S01]  /*5030*/  UMOV UR6, UR7 ;  /* 0x0000000700067c82 */ /* 0x000fe20008000000 */
[----:B------:R-:W-:Y:S01]  /*5040*/  UMOV UR46, UR9 ;  /* 0x00000009002e7c82 */ /* 0x000fe20008000000 */
[----:B------:R-:W-:Y:S02]  /*5050*/  UISETP.NE.AND UP2, UPT, UR34, 0x1, UPT ;  /* 0x000000012200788c */ /* 0x000fe4000bf45270 */
[----:B--2---:R-:W-:Y:S01]  /*5060*/  UISETP.NE.AND UP0, UPT, UR40, 0x1, UPT ;  /* 0x000000012800788c */ /* 0x004fe2000bf05270 */
[----:B------:R-:W-:Y:S01]  /*5070*/  UMOV UR29, URZ ;  /* 0x000000ff001d7c82 */ /* 0x000fe20008000000 */
[----:B------:R-:W1:Y:S01]  /*5080*/  LDCU UR53, c[0x0][0xaa0] ;  /* 0x00015400ff3577ac */ /* 0x000e620008000800 */
[----:B------:R-:W-:Y:S01]  /*5090*/  UPLOP3.LUT UP4, UPT, UPT, UPT, UPT, 0x40, 0x4 ;  /* 0x000000000004789c */ /* 0x000fe20003f8e870 */
[----:B------:R-:W2:Y:S01]  /*50a0*/  LDCU.64 UR24, c[0x0][0xc28] ;  /* 0x00018500ff1877ac */ /* 0x000ea20008000a00 */
[----:B------:R-:W-:-:S02]  /*50b0*/  UISETP.NE.AND.EX UP6, UPT, UR31, URZ, UPT, UP6 ;  /* 0x000000ff1f00728c */ /* 0x000fc4000bfc5360 */
[----:B------:R-:W-:Y:S02]  /*50c0*/  UPRMT UR38, URZ, 0x654, UR38 ;  /* 0x00000654ff267896 */ /* 0x000fe40008000026 */
[----:B------:R-:W-:Y:S02]  /*50d0*/  USHF.R.U32.HI UR47, URZ, UR33, UR6 ;  /* 0x00000021ff2f7299 */ /* 0x000fe40008011606 */
[----:B------:R-:W-:Y:S02]  /*50e0*/  USHF.R.U32.HI UR46, URZ, UR52, UR46 ;  /* 0x00000034ff2e7299 */ /* 0x000fe4000801162e */
[----:B------:R-:W-:Y:S02]  /*50f0*/  UISETP.NE.AND UP3, UPT, UR4, 0x1, UPT ;  /* 0x000000010400788c */ /* 0x000fe4000bf65270 */
[----:B------:R-:W-:Y:S02]  /*5100*/  UISETP.NE.AND UP2, UPT, UR43, 0x1, UPT ;  /* 0x000000012b00788c */ /* 0x000fe4000bf45270 */
[----:B------:R-:W-:-:S11]  /*5110*/  UISETP.NE.AND UP0, UPT, UR50, 0x1, UPT ;  /* 0x000000013200788c */ /* 0x000fd6000bf05270 */
.L_x_100:
[----:B------:R-:W-:Y:S04]  /*5120*/  SHF.L.U32 R5, R8, 0x1f, RZ ;  /* 0x0000001f08057819 */ /* 0x000fe800000006ff */
[----:B------:R-:W3:Y:S02]  /*5130*/  SYNCS.PHASECHK.TRANS64.TRYWAIT P0, [UR27+0x140], R5 ;  /* 0x00014005ff0075a7 */ /* 0x000ee4000800111b */
[----:B---34-:R-:W-:Y:S05]  /*5140*/  @!P0 BRA `(.L_x_92) ;  /* 0x0000004400808947 */ /* 0x018fea0003800000 */
.L_x_189:
[----:B---3--:R-:W3:Y:S01]  /*5150*/  LDS.128 R4, [UR27+0x180] ;  /* 0x0001801bff047984 */ /* 0x008ee20008000c00 */
[----:B------:R-:W-:Y:S01]  /*5160*/  UISETP.GE.AND UP0, UPT, UR39, 0x1, UPT ;  /* 0x000000012700788c */ /* 0x000fe2000bf06270 */
[----:B------:R-:W-:Y:S01]  /*5170*/  @!PT LDS RZ, [RZ] ;  /* 0x00000000fffff984 */ /* 0x000fe20000000800 */
[----:B------:R-:W-:Y:S01]  /*5180*/  @!PT LDS RZ, [RZ] ;  /* 0x00000000fffff984 */ /* 0x000fe20000000800 */
[----:B------:R-:W-:Y:S01]  /*5190*/  @!PT LDS RZ, [RZ] ;  /* 0x00000000fffff984 */ /* 0x000fe20000000800 */
[----:B------:R-:W-:Y:S01]  /*51a0*/  @!PT LDS RZ, [RZ] ;  /* 0x00000000fffff984 */ /* 0x000fe20000000800 */
[----:B------:R4:W-:Y:S06]  /*51b0*/  MEMBAR.ALL.CTA ;  /* 0x0000000000007992 */ /* 0x0009ec0000008000 */
[----:B----4-:R-:W4:Y:S02]  /*51c0*/  FENCE.VIEW.ASYNC.S ;  /* 0x00000000000073c6 */ /* 0x010f240000000000 */
[----:B----4-:R-:W-:Y:S01]  /*51d0*/  SYNCS.ARRIVE.TRANS64.RED.A1T0 RZ, [UR38], RZ ;  /* 0x000000ffffff79a7 */ /* 0x010fe20008100426 */
[----:B---3--:R-:W-:Y:S11]  /*51e0*/  LOP3.LUT P0, RZ, R6, 0x1, RZ, 0xc0, !PT ;  /* 0x0000000106ff7812 */ /* 0x008ff6000780c0ff */
[----:B------:R-:W-:Y:S02]  /*51f0*/  @!UPT UIADD3 URZ, UPT, UPT, URZ, URZ, URZ ;  /* 0x000000fffffff290 */ /* 0x000fe4000fffe0ff */
[----:B------:R-:W-:Y:S01]  /*5200*/  VOTEU.ANY UP2, P0 ;  /* 0x0000000000ff7886 */ /* 0x000fe20000040100 */
[----:B------:R-:W-:Y:S11]  /*5210*/  PLOP3.LUT P0, PT, PT, PT, UP2, 0x80, 0x8 ;  /* 0x000000000008781c */ /* 0x000ff60003f0f028 */
[----:B------:R-:W-:Y:S02]  /*5220*/  @!UPT UIADD3 URZ, UPT, UPT, URZ, URZ, URZ ;  /* 0x000000fffffff290 */ /* 0x000fe4000fffe0ff */
[----:B------:R-:W-:Y:S02]  /*5230*/  @P0 MOV R2, R4 ;  /* 0x0000000400020202 */ /* 0x000fe40000000f00 */
[----:B------:R-:W-:Y:S02]  /*5240*/  @P0 LOP3.LUT R0, R5, 0xffff, RZ, 0xc0, !PT ;  /* 0x0000ffff05000812 */ /* 0x000fe400078ec0ff */
[----:B------:R-:W-:Y:S02]  /*5250*/  @P0 R2UR UR5, R2 ;  /* 0x00000000020502ca */ /* 0x000fe400000e0000 */
[----:B------:R-:W-:Y:S11]  /*5260*/  @P0 R2UR UR4, R0 ;  /* 0x00000000000402ca */ /* 0x000ff600000e0000 */
[----:B------:R-:W-:Y:S02]  /*5270*/  @UP2 UMOV UR23, UR5 ;  /* 0x0000000500172c82 */ /* 0x000fe40008000000 */
[----:B------:R-:W-:Y:S01]  /*5280*/  @UP2 UMOV UR15, UR4 ;  /* 0x00000004000f2c82 */ /* 0x000fe20008000000 */
[----:B------:R-:W-:Y:S05]  /*5290*/  BRA.U !UP0, `(.L_x_93) ;  /* 0x0000000108c07547 */ /* 0x000fea000b800000 */
[----:B------:R-:W-:Y:S02]  /*52a0*/  UP2UR UR14, UPR, URZ, 0x4 ;  /* 0x00000004ff0e7883 */ /* 0x000fe40008000000 */
[----:B------:R-:W-:Y:S02]  /*52b0*/  UISETP.NE.AND UP2, UPT, UR34, 0x1, UPT ;  /* 0x000000012200788c */ /* 0x000fe4000bf45270 */
[----:B------:R-:W-:Y:S02]  /*52c0*/  UIMAD.WIDE.U32 UR6, UR15, UR35, URZ ;  /* 0x000000230f0672a5 */ /* 0x000fe4000f8e00ff */
[----:B------:R-:W-:Y:S02]  /*52d0*/  UIMAD.WIDE.U32 UR10, UR23, UR32, URZ ;  /* 0x00000020170a72a5 */ /* 0x000fe4000f8e00ff */
[----:B------:R-:W-:Y:S02]  /*52e0*/  USEL UR4, UR36, UR46, !UP2 ;  /* 0x0000002e24047287 */ /* 0x000fe4000d000000 */
[----:B------:R-:W-:Y:S02]  /*52f0*/  UISETP.NE.AND UP0, UPT, UR26, 0x1, UPT ;  /* 0x000000011a00788c */ /* 0x000fe4000bf05270 */
[----:B------:R-:W-:Y:S02]  /*5300*/  UP2UR UR18, UPR, URZ, 0x2 ;  /* 0x00000002ff127883 */ /* 0x000fe40008000000 */
[----:B------:R-:W-:Y:S02]  /*5310*/  UISETP.NE.AND UP1, UPT, UR39, 0x1, UPT ;  /* 0x000000012700788c */ /* 0x000fe4000bf25270 */
[----:B--2---:R-:W-:Y:S02]  /*5320*/  UIMAD.WIDE.U32 UR12, UR4, UR24, URZ ;  /* 0x00000018040c72a5 */ /* 0x004fe4000f8e00ff */
[----:B------:R-:W-:Y:S01]  /*5330*/  USEL UR9, UR37, UR47, !UP0 ;  /* 0x0000002f25097287 */ /* 0x000fe2000c000000 */
[----:B------:R-:W-:Y:S01]  /*5340*/  UMOV UR6, UR7 ;  /* 0x0000000700067c82 */ /* 0x000fe20008000000 */
[----:B------:R-:W-:Y:S01]  /*5350*/  UMOV UR5, UR11 ;  /* 0x0000000b00057c82 */ /* 0x000fe20008000000 */
[----:B------:R-:W-:Y:S02]  /*5360*/  USHF.R.U32.HI UR7, URZ, UR52, UR6 ;  /* 0x00000034ff077299 */ /* 0x000fe40008011606 */
[----:B------:R-:W-:Y:S02]  /*5370*/  USHF.R.U32.HI UR6, URZ, UR33, UR5 ;  /* 0x00000021ff067299 */ /* 0x000fe40008011605 */
[----:B------:R-:W-:Y:S02]  /*5380*/  UIMAD.WIDE.U32 UR16, UR9, UR24, URZ ;  /* 0x00000018091072a5 */ /* 0x000fe4000f8e00ff */
[----:B------:R-:W-:Y:S02]  /*5390*/  USEL UR8, UR15, UR7, !UP2 ;  /* 0x000000070f087287 */ /* 0x000fe4000d000000 */
[----:B------:R-:W-:Y:S02]  /*53a0*/  UISETP.NE.AND UP2, UPT, UR14, URZ, UPT ;  /* 0x000000ff0e00728c */ /* 0x000fe4000bf45270 */
[----:B------:R-:W-:Y:S01]  /*53b0*/  UIMAD.WIDE.U32 UR10, UR8, UR24, URZ ;  /* 0x00000018080a72a5 */ /* 0x000fe2000f8e00ff */
[----:B------:R-:W-:Y:S02]  /*53c0*/  UMOV UR5, UR13 ;  /* 0x0000000d00057c82 */ /* 0x000fe40008000000 */
[----:B------:R-:W-:Y:S03]  /*53d0*/  @UP1 USHF.R.U32.HI UR4, URZ, UR25, UR5 ;  /* 0x00000019ff041299 */ /* 0x000fe60008011605 */
[----:B------:R-:W-:Y:S01]  /*53e0*/  UMOV UR5, UR17 ;  /* 0x0000001100057c82 */ /* 0x000fe20008000000 */
[----:B------:R-:W-:Y:S02]  /*53f0*/  UIMAD UR4, UR39, UR4, URZ ;  /* 0x00000004270472a4 */ /* 0x000fe4000f8e02ff */
[----:B------:R-:W-:Y:S02]  /*5400*/  @UP1 USHF.R.U32.HI UR9, URZ, UR25, UR5 ;  /* 0x00000019ff091299 */ /* 0x000fe40008011605 */
[----:B------:R-:W-:Y:S02]  /*5410*/  USEL UR5, UR23, UR6, !UP0 ;  /* 0x0000000617057287 */ /* 0x000fe4000c000000 */
[----:B------:R-:W-:Y:S02]  /*5420*/  UIMAD UR6, UR39, UR9, URZ ;  /* 0x00000009270672a4 */ /* 0x000fe4000f8e02ff */
[----:B------:R-:W-:Y:S03]  /*5430*/  UISETP.GE.AND UP0, UPT, UR8, UR4, UPT ;  /* 0x000000040800728c */ /* 0x000fe6000bf06270 */
[----:B------:R-:W-:Y:S01]  /*5440*/  UMOV UR4, UR11 ;  /* 0x0000000b00047c82 */ /* 0x000fe20008000000 */
[----:B------:R-:W-:Y:S02]  /*5450*/  UISETP.GE.OR UP0, UPT, UR5, UR6, UP0 ;  /* 0x000000060500728c */ /* 0x000fe40008706670 */
[----:B------:R-:W-:Y:S02]  /*5460*/  USHF.R.U32.HI UR4, URZ, UR25, UR4 ;  /* 0x00000019ff047299 */ /* 0x000fe40008011604 */
[----:B------:R-:W-:Y:S02]  /*5470*/  UIMAD.WIDE.U32 UR6, UR5, UR24, URZ ;  /* 0x00000018050672a5 */ /* 0x000fe4000f8e00ff */
[----:B------:R-:W-:Y:S04]  /*5480*/  USEL UR10, UR8, UR4, !UP1 ;  /* 0x00000004080a7287 */ /* 0x000fe8000c800000 */
[----:B------:R-:W-:Y:S01]  /*5490*/  UIADD3 UR11, UPT, UPT, -UR10, URZ, URZ ;  /* 0x000000ff0a0b7290 */ /* 0x000fe2000fffe1ff */
[----:B------:R-:W-:Y:S01]  /*54a0*/  @!UP0 UMOV UR4, UR7 ;  /* 0x0000000700048c82 */ /* 0x000fe20008000000 */
[----:B------:R-:W-:Y:S02]  /*54b0*/  UIADD3 UR7, UPT, UPT, -UR8, URZ, URZ ;  /* 0x000000ff08077290 */ /* 0x000fe4000fffe1ff */
[----:B------:R-:W-:Y:S02]  /*54c0*/  @!UP0 USHF.R.U32.HI UR4, URZ, UR25, UR4 ;  /* 0x00000019ff048299 */ /* 0x000fe40008011604 */
[----:B------:R-:W-:Y:S02]  /*54d0*/  UIMAD UR6, UR39, UR11, UR8 ;  /* 0x0000000b270672a4 */ /* 0x000fe4000f8e0208 */
[----:B------:R-:W-:Y:S02]  /*54e0*/  @!UP0 USEL UR4, UR5, UR4, !UP1 ;  /* 0x0000000405048287 */ /* 0x000fe4000c800000 */
[----:B------:R-:W-:Y:S02]  /*54f0*/  UISETP.NE.AND UP1, UPT, UR18, URZ, UPT ;  /* 0x000000ff1200728c */ /* 0x000fe4000bf25270 */
[----:B------:R-:W-:Y:S02]  /*5500*/  @!UP0 UIMAD UR6, UR9, UR6, UR4 ;  /* 0x00000006090682a4 */ /* 0x000fe4000f8e0204 */
[----:B------:R-:W-:Y:S02]  /*5510*/  @!UP0 UIADD3 UR9, UPT, UPT, UR10, -UR4, URZ ;  /* 0x800000040a098290 */ /* 0x000fe4000fffe0ff */
[----:B------:R-:W-:Y:S02]  /*5520*/  UIADD3 UR4, UPT, UPT, -UR5, URZ, URZ ;  /* 0x000000ff05047290 */ /* 0x000fe4000fffe1ff */
[----:B------:R-:W-:Y:S03]  /*5530*/  @!UP0 UIMAD UR8, UR9, UR39, UR5 ;  /* 0x00000027090882a4 */ /* 0x000fe6000f8e0205 */
[----:B------:R-:W-:Y:S01]  /*5540*/  @!UP0 UMOV UR5, UR6 ;  /* 0x0000000600058c82 */ /* 0x000fe20008000000 */
[----:B------:R-:W-:Y:S02]  /*5550*/  UIMAD UR6, UR26, UR4, UR23 ;  /* 0x000000041a0672a4 */ /* 0x000fe4000f8e0217 */
[----:B------:R-:W-:Y:S02]  /*5560*/  UIMAD UR4, UR34, UR7, UR15 ;  /* 0x00000007220472a4 */ /* 0x000fe4000f8e020f */
[----:B------:R-:W-:Y:S02]  /*5570*/  UIMAD UR23, UR5, UR26, UR6 ;  /* 0x0000001a051772a4 */ /* 0x000fe4000f8e0206 */
[----:B------:R-:W-:Y:S11]  /*5580*/  UIMAD UR15, UR8, UR34, UR4 ;  /* 0x00000022080f72a4 */ /* 0x000ff6000f8e0204 */
[----:B------:R-:W-:Y:S01]  /*5590*/  @!UPT UIADD3 URZ, UPT, UPT, URZ, URZ, URZ ;  /* 0x000000fffffff290 */ /* 0x000fe2000fffe0ff */
.L_x_93:
[----:B------:R-:W3:Y:S01]  /*55a0*/  @!UP3 LDCU.128 UR8, c[0x0][0xc10] ;  /* 0x00018200ff08b7ac */ /* 0x000ee20008000c00 */
[----:B------:R-:W-:Y:S04]  /*55b0*/  ISETP.NE.U32.AND P1, PT, RZ, UR30, PT ;  /* 0x0000001eff007c0c */ /* 0x000fe8000bf25070 */
[----:B------:R-:W-:Y:S01]  /*55c0*/  ISETP.NE.AND.EX P1, PT, RZ, UR31, PT, P1 ;  /* 0x0000001fff007c0c */ /* 0x000fe2000bf25310 */
[----:B------:R-:W4:Y:S01]  /*55d0*/  @!UP3 LDCU UR5, c[0x0][0xc0c] ;  /* 0x00018180ff05b7ac */ /* 0x000f220008000800 */
[----:B------:R-:W-:Y:S02]  /*55e0*/  USHF.L.U32 UR19, UR19, 0x6, URZ ;  /* 0x0000000613137899 */ /* 0x000fe400080006ff */
[----:B---3--:R-:W-:Y:S07]  /*55f0*/  UIMAD.WIDE.U32 UR6, UR23, UR8, URZ ;  /* 0x00000008170672a5 */ /* 0x008fee000f8e00ff */
[----:B------:R-:W-:Y:S01]  /*5600*/  @!UP3 UMOV UR4, UR7 ;  /* 0x000000070004bc82 */ /* 0x000fe20008000000 */
[----:B----4-:R-:W-:Y:S02]  /*5610*/  @!UP3 UISETP.NE.AND UP0, UPT, UR5, 0x1, UPT ;  /* 0x000000010500b88c */ /* 0x010fe4000bf05270 */
[----:B------:R-:W-:Y:S02]  /*5620*/  @!UP3 USHF.R.U32.HI UR4, URZ, UR9, UR4 ;  /* 0x00000009ff04b299 */ /* 0x000fe40008011604 */
[----:B------:R-:W-:Y:S02]  /*5630*/  UIMAD.WIDE.U32 UR6, UR15, UR11, URZ ;  /* 0x0000000b0f0672a5 */ /* 0x000fe4000f8e00ff */
[----:B------:R-:W-:Y:S02]  /*5640*/  @!UP3 USEL UR8, UR23, UR4, !UP0 ;  /* 0x000000041708b287 */ /* 0x000fe4000c000000 */
[----:B------:R-:W-:Y:S03]  /*5650*/  @!UP3 UISETP.NE.AND UP0, UPT, UR10, 0x1, UPT ;  /* 0x000000010a00b88c */ /* 0x000fe6000bf05270 */
[----:B------:R-:W-:Y:S02]  /*5660*/  @!UP3 UMOV UR6, UR7 ;  /* 0x000000070006bc82 */ /* 0x000fe40008000000 */
[----:B------:R-:W3:Y:S02]  /*5670*/  @!UP3 LDCU UR4, c[0x0][0xc20] ;  /* 0x00018400ff04b7ac */ /* 0x000ee40008000800 */
[----:B---3--:R-:W-:Y:S04]  /*5680*/  @!UP3 USHF.R.U32.HI UR6, URZ, UR4, UR6 ;  /* 0x00000004ff06b299 */ /* 0x008fe80008011606 */
[----:B------:R-:W-:Y:S04]  /*5690*/  @!UP3 USEL UR6, UR15, UR6, !UP0 ;  /* 0x000000060f06b287 */ /* 0x000fe8000c000000 */
[----:B------:R-:W-:Y:S02]  /*56a0*/  @!UP3 UIADD3 UR4, UPT, UPT, -UR8, UR6, URZ ;  /* 0x000000060804b290 */ /* 0x000fe4000fffe1ff */
[----:B------:R-:W-:Y:S02]  /*56b0*/  @!UP3 UIADD3 UR6, UPT, UPT, UR8, -UR6, URZ ;  /* 0x800000060806b290 */ /* 0x000fe4000fffe0ff */
[----:B------:R-:W-:Y:S02]  /*56c0*/  @!UP3 UIMAD UR23, UR4, UR5, UR23 ;  /* 0x000000050417b2a4 */ /* 0x000fe4000f8e0217 */
[----:B------:R-:W-:Y:S01]  /*56d0*/  @!UP3 UIMAD UR15, UR6, UR10, UR15 ;  /* 0x0000000a060fb2a4 */ /* 0x000fe2000f8e020f */
[----:B------:R-:W-:Y:S11]  /*56e0*/  BRA.U UP4, `(.L_x_94) ;  /* 0x0000000104107547 */ /* 0x000ff6000b800000 */
[----:B------:R-:W-:Y:S04]  /*56f0*/  MOV R0, UR55 ;  /* 0x0000003700007c02 */ /* 0x000fe80008000f00 */
[----:B------:R-:W-:Y:S04]  /*5700*/  SHF.L.U32 R9, R0, 0x1f, RZ ;  /* 0x0000001f00097819 */ /* 0x000fe800000006ff */
[----:B------:R-:W3:Y:S02]  /*5710*/  SYNCS.PHASECHK.TRANS64.TRYWAIT P2, [UR27+0x138], R9 ;  /* 0x00013809ff0075a7 */ /* 0x000ee4000804111b */
[----:B---3--:R-:W-:Y:S05]  /*5720*/  @!P2 BRA `(.L_x_95) ;  /* 0x000000400020a947 */ /* 0x008fea0003800000 */
.L_x_94:
[----:B------:R-:W-:Y:S05]  /*5730*/  BRA.U !UP6, `(.L_x_96) ;  /* 0x000000010e387547 */ /* 0x000fea000b800000 */
[----:B------:R-:W-:Y:S01]  /*5740*/  UPLOP3.LUT UP1, UPT, UPT, UPT, UP5, 0x80, 0x8 ;  /* 0x000000000008789c */ /* 0x000fe20003f2f050 */
[----:B---3--:R-:W-:Y:S01]  /*5750*/  HFMA2 R0, -RZ, RZ, 0, 5.9604644775390625e-08 ;  /* 0x00000001ff007431 */ /* 0x008fe200000001ff */
[----:B------:R-:W3:Y:S01]  /*5760*/  LDCU.64 UR8, c[0x0][0x358] ;  /* 0x00006b00ff0877ac */ /* 0x000ee20008000a00 */
[----:B------:R-:W-:Y:S03]  /*5770*/  IMAD.MOV.U32 R56, RZ, RZ, 0x1 ;  /* 0x00000001ff387424 */ /* 0x000fe600078e00ff */
[----:B------:R-:W-:Y:S05]  /*5780*/  PLOP3.LUT P2, PT, PT, PT, UP1, 0x80, 0x8 ;  /* 0x000000000008781c */ /* 0x000fea0003f4f018 */
[----:B------:R-:W4:Y:S01]  /*5790*/  @UP1 LDCU.64 UR4, c[0x0][0x988] ;  /* 0x00013100ff0417ac */ /* 0x000f220008000a00 */
[----:B------:R-:W-:Y:S07]  /*57a0*/  @UP1 UIMAD UR6, UR45, UR30, URZ ;  /* 0x0000001e2d0612a4 */ /* 0x000fee000f8e02ff */
[----:B------:R-:W-:Y:S01]  /*57b0*/  @!P2 PRMT R56, R0, 0x7610, R56 ;  /* 0x000076100038a816 */ /* 0x000fe20000000038 */
[----:B----4-:R-:W-:Y:S06]  /*57c0*/  @UP1 UIMAD.WIDE UR4, UR6, 0x4, UR4 ;  /* 0x00000004060418a5 */ /* 0x010fec000f8e0204 */
[----:B------:R-:W-:Y:S01]  /*57d0*/  IMAD.U32 R14, RZ, RZ, UR4 ;  /* 0x00000004ff0e7e24 */ /* 0x000fe2000f8e00ff */
[----:B------:R-:W-:Y:S04]  /*57e0*/  MOV R15, UR5 ;  /* 0x00000005000f7c02 */ /* 0x000fe80008000f00 */
[----:B------:R-:W4:Y:S01]  /*57f0*/  @!UP1 LDCU UR4, c[0x0][0x980] ;  /* 0x00013000ff0497ac */ /* 0x000f220008000800 */
[----:B---3-5:R3:W5:Y:S02]  /*5800*/  @P2 LDG.E R27, desc[UR8][R14.64] ;  /* 0x000000080e1b2981 */ /* 0x028764000c1e1900 */
[----:B---34-:R-:W-:Y:S07]  /*5810*/  @!P2 IMAD.U32 R27, RZ, RZ, UR4 ;  /* 0x00000004ff1bae24 */ /* 0x018fee000f8e00ff */
.L_x_96:
[----:B-----5:R-:W-:Y:S01]  /*5820*/  @!P1 FSETP.EQ.AND P3, PT, R27, RZ, PT ;  /* 0x000000ff1b00920b */ /* 0x020fe20003f62000 */
[----:B------:R-:W-:Y:S01]  /*5830*/  @!UPT UIADD3 URZ, UPT, UPT, URZ, URZ, URZ ;  /* 0x000000fffffff290 */ /* 0x000fe2000fffe0ff */
[----:B------:R-:W-:Y:S11]  /*5840*/  @!P1 BRA `(.L_x_97) ;  /* 0x0000000000149947 */ /* 0x000ff60003800000 */
[----:B------:R-:W-:Y:S02]  /*5850*/  LOP3.LUT P1, RZ, R56, 0xff, RZ, 0xc0, !PT ;  /* 0x000000ff38ff7812 */ /* 0x000fe4000782c0ff */
[----:B------:R-:W-:Y:S04]  /*5860*/  PLOP3.LUT P3, PT, PT, PT, UP1, 0x80, 0x8 ;  /* 0x000000000008781c */ /* 0x000fe80003f6f018 */
[----:B------:R-:W-:Y:S07]  /*5870*/  PLOP3.LUT P3, PT, P3, PT, PT, 0x8, 0x80 ;  /* 0x000000000080781c */ /* 0x000fee0001f6e170 */
[----:B------:R-:W-:Y:S11]  /*5880*/  @P1 FSETP.EQ.AND P3, PT, R27, RZ, PT ;  /* 0x000000ff1b00120b */ /* 0x000ff60003f62000 */
[----:B------:R-:W-:Y:S02]  /*5890*/  @!UPT UIADD3 URZ, UPT, UPT, URZ, URZ, URZ ;  /* 0x000000fffffff290 */ /* 0x000fe4000fffe0ff */
.L_x_97:
[----:B------:R-:W-:Y:S01]  /*58a0*/  ULEA UR17, UR29, UR27, 0x3 ;  /* 0x0000001b1d117291 */ /* 0x000fe2000f8e18ff */
[----:B---3--:R-:W-:Y:S01]  /*58b0*/  SHF.L.U32 R9, R10, 0x1f, RZ ;  /* 0x0000001f0a097819 */ /* 0x008fe200000006ff */
[----:B------:R-:W-:Y:S02]  /*58c0*/  USHF.L.U32 UR11, UR44, 0x6, URZ ;  /* 0x000000062c0b7899 */ /* 0x000fe400080006ff */
[----:B------:R-:W-:Y:S02]  /*58d0*/  UISETP.NE.AND UP0, UPT, UR40, 0x1, UPT ;  /* 0x000000012800788c */ /* 0x000fe4000bf05270 */
[----:B------:R-:W-:Y:S01]  /*58e0*/  UIMAD.WIDE.U32 UR4, UR11, UR41, URZ ;  /* 0x000000290b0472a5 */ /* 0x000fe2000f8e00ff */
[----:B------:R-:W-:Y:S02]  /*58f0*/  ELECT P2, URZ, PT ;  /* 0x0000000000ff782f */ /* 0x000fe40003840000 */
[----:B------:R-:W3:Y:S02]  /*5900*/  SYNCS.PHASECHK.TRANS64.TRYWAIT P1, [UR17+0x118], R9 ;  /* 0x00011809ff0075a7 */ /* 0x000ee40008021111 */
[----:B------:R-:W-:Y:S02]  /*5910*/  PLOP3.LUT P2, PT, P3, P2, PT, 0xf2, 0x2f ;  /* 0x00000000002f781c */ /* 0x000fe40001f45e72 */
[----:B------:R-:W-:Y:S02]  /*5920*/  UMOV UR4, UR5 ;  /* 0x0000000500047c82 */ /* 0x000fe40008000000 */
[----:B------:R-:W-:Y:S04]  /*5930*/  USHF.R.U32.HI UR4, URZ, UR42, UR4 ;  /* 0x0000002aff047299 */ /* 0x000fe80008011604 */
[----:B------:R-:W-:Y:S02]  /*5940*/  USEL UR12, UR11, UR4, !UP0 ;  /* 0x000000040b0c7287 */ /* 0x000fe4000c000000 */
[----:B------:R-:W-:Y:S02]  /*5950*/  UISETP.NE.AND UP0, UPT, UR43, 0x1, UPT ;  /* 0x000000012b00788c */ /* 0x000fe4000bf05270 */
[----:B------:R-:W-:Y:S02]  /*5960*/  UIMAD.WIDE.U32 UR4, UR12, UR48, URZ ;  /* 0x000000300c0472a5 */ /* 0x000fe4000f8e00ff */
[----:B------:R-:W-:Y:S01]  /*5970*/  UIADD3 UR6, UPT, UPT, -UR12, URZ, URZ ;  /* 0x000000ff0c067290 */ /* 0x000fe2000fffe1ff */
[----:B------:R-:W-:Y:S03]  /*5980*/  @!P2 IMAD.MOV.U32 R0, RZ, 0x20, RZ ;  /* 0x00000020ff00a824 */ /* 0x000fe600078e00ff */
[----:B------:R-:W-:Y:S01]  /*5990*/  UIMAD UR11, UR40, UR6, UR11 ;  /* 0x00000006280b72a4 */ /* 0x000fe2000f8e020b */
[----:B------:R-:W-:Y:S01]  /*59a0*/  @!P2 IMAD.MOV.U32 R0, RZ, 0x400, R0 ;  /* 0x00000400ff00a824 */ /* 0x000fe200078e0000 */
[----:B------:R-:W-:Y:S02]  /*59b0*/  UMOV UR4, UR5 ;  /* 0x0000000500047c82 */ /* 0x000fe40008000000 */
[----:B------:R-:W-:Y:S04]  /*59c0*/  USHF.R.U32.HI UR4, URZ, UR49, UR4 ;  /* 0x00000031ff047299 */ /* 0x000fe80008011604 */
[----:B------:R-:W-:Y:S02]  /*59d0*/  USEL UR13, UR12, UR4, !UP0 ;  /* 0x000000040c0d7287 */ /* 0x000fe4000c000000 */
[----:B------:R-:W-:Y:S02]  /*59e0*/  UISETP.NE.AND UP0, UPT, UR50, 0x1, UPT ;  /* 0x000000013200788c */ /* 0x000fe4000bf05270 */
[----:B------:R-:W-:Y:S07]  /*59f0*/  UIMAD.WIDE.U32 UR4, UR13, UR51, URZ ;  /* 0x000000330d0472a5 */ /* 0x000fee000f8e00ff */
[----:B------:R-:W-:Y:S02]  /*5a00*/  UMOV UR4, UR5 ;  /* 0x0000000500047c82 */ /* 0x000fe40008000000 */
[----:B-1----:R-:W-:Y:S04]  /*5a10*/  USHF.R.U32.HI UR4, URZ, UR53, UR4 ;  /* 0x00000035ff047299 */ /* 0x002fe80008011604 */
[----:B------:R-:W-:Y:S02]  /*5a20*/  USEL UR14, UR13, UR4, !UP0 ;  /* 0x000000040d0e7287 */ /* 0x000fe4000c000000 */
[----:B------:R-:W-:Y:S02]  /*5a30*/  UIADD3 UR4, UPT, UPT, -UR13, URZ, URZ ;  /* 0x000000ff0d047290 */ /* 0x000fe4000fffe1ff */
[----:B------:R-:W-:Y:S02]  /*5a40*/  UIADD3 UR5, UPT, UPT, -UR14, URZ, URZ ;  /* 0x000000ff0e057290 */ /* 0x000fe4000fffe1ff */
[----:B------:R-:W-:Y:S02]  /*5a50*/  UIMAD UR12, UR43, UR4, UR12 ;  /* 0x000000042b0c72a4 */ /* 0x000fe4000f8e020c */
[----:B------:R-:W-:Y:S01]  /*5a60*/  UIMAD UR13, UR50, UR5, UR13 ;  /* 0x00000005320d72a4 */ /* 0x000fe2000f8e020d */
[----:B---3--:R-:W-:Y:S11]  /*5a70*/  @!P1 BRA `(.L_x_98) ;  /* 0x0000003c00649947 */ /* 0x008ff60003800000 */
.L_x_192:
[----:B------:R-:W3:Y:S01]  /*5a80*/  S2UR UR22, SR_CgaCtaId ;  /* 0x00000000001679c3 */ /* 0x000ee20000008800 */
[----:B------:R-:W-:Y:S01]  /*5a90*/  @!P2 R2UR UR5, R0 ;  /* 0x000000000005a2ca */ /* 0x000fe200000e0000 */
[----:B------:R-:W-:Y:S01]  /*5aa0*/  VOTEU.ALL UP0, P2 ;  /* 0x0000000000ff7886 */ /* 0x000fe20001000000 */
[----:B-1----:R-:W-:Y:S02]  /*5ab0*/  @!P2 IADD3 R2, P1, PT, R12, 0x680, RZ ;  /* 0x000006800c02a810 */ /* 0x002fe40007f3e0ff */
[----:B------:R-:W-:Y:S02]  /*5ac0*/  @P0 SHF.R.U32.HI R4, RZ, 0x10, R5 ;  /* 0x00000010ff040819 */ /* 0x000fe40000011605 */
[----:B------:R-:W-:Y:S01]  /*5ad0*/  @!P2 R2UR UR6, R2 ;  /* 0x000000000206a2ca */ /* 0x000fe200000e0000 */
[----:B------:R-:W-:Y:S01]  /*5ae0*/  @!P2 IMAD.X R0, RZ, RZ, R13, P1 ;  /* 0x000000ffff00a224 */ /* 0x000fe200008e060d */
[----:B------:R-:W-:Y:S01]  /*5af0*/  @!UP0 ULEA UR4, UR29, UR27, 0xd ;  /* 0x0000001b1d048291 */ /* 0x000fe2000f8e68ff */
[----:B------:R-:W-:Y:S01]  /*5b00*/  @P0 R2UR UR45, R4 ;  /* 0x00000000042d02ca */ /* 0x000fe200000e0000 */
[----:B------:R-:W-:Y:S02]  /*5b10*/  @!UP0 UIADD3 UR21, UPT, UPT, UR19, 0x20, URZ ;  /* 0x0000002013158890 */ /* 0x000fe4000fffe0ff */
[----:B------:R-:W-:Y:S02]  /*5b20*/  @!UP0 UIADD3 UR8, UPT, UPT, UR4, 0x200, URZ ;  /* 0x0000020004088890 */ /* 0x000fe4000fffe0ff */
[----:B------:R-:W-:Y:S01]  /*5b30*/  @!UP0 UPRMT UR16, UR5, 0x5410, URZ ;  /* 0x0000541005108896 */ /* 0x000fe200080000ff */
[----:B------:R-:W-:Y:S01]  /*5b40*/  @!P2 R2UR UR5, R0 ;  /* 0x000000000005a2ca */ /* 0x000fe200000e0000 */
[----:B------:R-:W-:Y:S01]  /*5b50*/  @!UP0 UIADD3 UR18, UPT, UPT, UR4, 0x1200, URZ ;  /* 0x0000120004128890 */ /* 0x000fe2000fffe0ff */
[----:B------:R-:W-:Y:S01]  /*5b60*/  @!P2 IMAD.MOV.U32 R0, RZ, RZ, 0x2000 ;  /* 0x00002000ff00a424 */ /* 0x000fe200078e00ff */
[----:B------:R-:W-:Y:S01]  /*5b70*/  UIADD3 UR4, UPT, UPT, UR29, 0x1, URZ ;  /* 0x000000011d047890 */ /* 0x000fe2000fffe0ff */
[----:B------:R-:W-:Y:S03]  /*5b80*/  IMAD.U32 R14, RZ, RZ, UR6 ;  /* 0x00000006ff0e7e24 */ /* 0x000fe6000f8e00ff */
[----:B------:R-:W-:Y:S02]  /*5b90*/  UISETP.NE.AND UP0, UPT, UR4, 0x3, UPT ;  /* 0x000000030400788c */ /* 0x000fe4000bf05270 */
[----:B------:R-:W-:Y:S02]  /*5ba0*/  @!P2 R2UR UR6, R14 ;  /* 0x000000000e06a2ca */ /* 0x000fe400000e0000 */
[----:B------:R-:W-:Y:S02]  /*5bb0*/  USEL UR4, UR4, URZ, UP0 ;  /* 0x000000ff04047287 */ /* 0x000fe40008000000 */
[----:B------:R-:W-:Y:S01]  /*5bc0*/  IMAD.U32 R15, RZ, RZ, UR5 ;  /* 0x00000005ff0f7e24 */ /* 0x000fe2000f8e00ff */
[----:B------:R-:W-:Y:S02]  /*5bd0*/  USEL UR20, URZ, 0x1, UP0 ;  /* 0x00000001ff147887 */ /* 0x000fe40008000000 */
[----:B------:R-:W-:Y:S02]  /*5be0*/  UIADD3 UR5, UPT, UPT, UR17, 0x100, URZ ;  /* 0x0000010011057890 */ /* 0x000fe4000fffe0ff */
[----:B------:R-:W-:Y:S01]  /*5bf0*/  @!P2 R2UR UR7, R15 ;  /* 0x000000000f07a2ca */ /* 0x000fe200000e0000 */
[----:B------:R-:W-:Y:S01]  /*5c00*/  VOTEU.ALL UP0, P2 ;  /* 0x0000000000ff7886 */ /* 0x000fe20001000000 */
[----:B------:R-:W-:Y:S04]  /*5c10*/  LOP3.LUT R10, R10, UR20, RZ, 0x3c, !PT ;  /* 0x000000140a0a7c12 */ /* 0x000fe8000f8e3cff */
[----:B------:R-:W-:Y:S01]  /*5c20*/  @!UP0 UMOV UR9, UR5 ;  /* 0x0000000500098c82 */ /* 0x000fe20008000000 */
[----:B------:R-:W-:Y:S01]  /*5c30*/  @!UP0 UMOV UR10, UR19 ;  /* 0x00000013000a8c82 */ /* 0x000fe20008000000 */
[----:B------:R-:W-:Y:S05]  /*5c40*/  SHF.L.U32 R9, R10, 0x1f, RZ ;  /* 0x0000001f0a097819 */ /* 0x000fea00000006ff */
[----:B------:R1:W-:Y:S01]  /*5c50*/  @!UP0 UTMALDG.5D.IM2COL [UR8], [UR6], UR16 ;  /* 0x00000008060083b4 */ /* 0x0003e20008060010 */
[----:B------:R-:W-:Y:S05]  /*5c60*/  VOTEU.ALL UP0, P2 ;  /* 0x0000000000ff7886 */ /* 0x000fea0001000000 */
[----:B-1----:R-:W-:Y:S01]  /*5c70*/  @!UP0 UMOV UR8, UR18 ;  /* 0x0000001200088c82 */ /* 0x002fe20008000000 */
[----:B------:R-:W-:Y:S01]  /*5c80*/  @!UP0 UMOV UR9, UR5 ;  /* 0x0000000500098c82 */ /* 0x000fe20008000000 */
[----:B------:R-:W-:Y:S01]  /*5c90*/  @!UP0 UMOV UR10, UR21 ;  /* 0x00000015000a8c82 */ /* 0x000fe20008000000 */
[----:B---3--:R-:W-:Y:S01]  /*5ca0*/  UPRMT UR5, UR22, 0x654, UR5 ;  /* 0x0000065416057896 */ /* 0x008fe20008000005 */
[----:B------:R1:W-:Y:S01]  /*5cb0*/  @!UP0 UTMALDG.5D.IM2COL [UR8], [UR6], UR16 ;  /* 0x00000008060083b4 */ /* 0x0003e20008060010 */
[----:B------:R3:W-:Y:S07]  /*5cc0*/  @!P2 SYNCS.ARRIVE.TRANS64.RED.A0TR RZ, [UR17+0x100], R0 ;  /* 0x00010000ffffa9a7 */ /* 0x0007ee0008300411 */
[----:B------:R-:W-:Y:S01]  /*5cd0*/  SYNCS.ARRIVE.TRANS64.RED.A1T0 RZ, [UR5], RZ ;  /* 0x000000ffffff79a7 */ /* 0x000fe20008100405 */
[----:B-1----:R-:W-:Y:S09]  /*5ce0*/  ULEA UR6, UR4, UR27, 0x3 ;  /* 0x0000001b04067291 */ /* 0x002ff2000f8e18ff */
[----:B------:R-:W1:Y:S02]  /*5cf0*/  SYNCS.PHASECHK.TRANS64.TRYWAIT P1, [UR6+0x118], R9 ;  /* 0x00011809ff0075a7 */ /* 0x000e640008021106 */
[----:B-1-3--:R-:W-:Y:S05]  /*5d00*/  @!P1 BRA `(.L_x_99) ;  /* 0x0000003800d89947 */ /* 0x00afea0003800000 */
.L_x_194:
[----:B------:R-:W-:Y:S01]  /*5d10*/  UIADD3 UR5, UPT, UPT, UR4, 0x1, URZ ;  /* 0x0000000104057890 */ /* 0x000fe2000fffe0ff */
[----:B-1----:R-:W-:Y:S01]  /*5d20*/  @!P2 IMAD.MOV.U32 R0, RZ, 0x20, RZ ;  /* 0x00000020ff00a824 */ /* 0x002fe200078e00ff */
[----:B------:R-:W-:Y:S01]  /*5d30*/  UIADD3 UR17, UPT, UPT, UR6, 0x100, URZ ;  /* 0x0000010006117890 */ /* 0x000fe2000fffe0ff */
[----:B------:R-:W1:Y:S01]  /*5d40*/  S2UR UR56, SR_CgaCtaId ;  /* 0x00000000003879c3 */ /* 0x000e620000008800 */
[----:B------:R-:W-:Y:S01]  /*5d50*/  UISETP.NE.AND UP0, UPT, UR5, 0x3, UPT ;  /* 0x000000030500788c */ /* 0x000fe2000bf05270 */
[----:B------:R-:W-:Y:S01]  /*5d60*/  @!P2 IMAD.MOV.U32 R0, RZ, 0x400, R0 ;  /* 0x00000400ff00a824 */ /* 0x000fe200078e0000 */
[----:B------:R-:W-:Y:S01]  /*5d70*/  UPLOP3.LUT UP4, UPT, UPT, UPT, UPT, 0x80, 0x8 ;  /* 0x000000000008789c */ /* 0x000fe20003f8f070 */
[----:B------:R-:W-:Y:S01]  /*5d80*/  @!P2 IADD3 R2, P0, PT, R12, 0x680, RZ ;  /* 0x000006800c02a810 */ /* 0x000fe20007f1e0ff */
[----:B------:R-:W-:Y:S01]  /*5d90*/  USEL UR29, UR5, URZ, UP0 ;  /* 0x000000ff051d7287 */ /* 0x000fe20008000000 */
[----:B------:R-:W-:Y:S01]  /*5da0*/  R2UR UR54, R58 ;  /* 0x000000003a3672ca */ /* 0x000fe200000e0000 */
[----:B------:R-:W-:Y:S01]  /*5db0*/  USEL UR28, URZ, 0x1, UP0 ;  /* 0x00000001ff1c7887 */ /* 0x000fe20008000000 */
[----:B------:R-:W-:Y:S01]  /*5dc0*/  @!P2 R2UR UR5, R0 ;  /* 0x000000000005a2ca */ /* 0x000fe200000e0000 */
[----:B------:R-:W-:Y:S01]  /*5dd0*/  UMOV UR20, UR12 ;  /* 0x0000000c00147c82 */ /* 0x000fe20008000000 */
[----:B------:R-:W-:Y:S01]  /*5de0*/  UMOV UR21, UR13 ;  /* 0x0000000d00157c82 */ /* 0x000fe20008000000 */
[----:B------:R-:W-:Y:S01]  /*5df0*/  UMOV UR22, UR14 ;  /* 0x0000000e00167c82 */ /* 0x000fe20008000000 */
[----:B------:R-:W-:Y:S01]  /*5e00*/  VOTEU.ALL UP0, P2 ;  /* 0x0000000000ff7886 */ /* 0x000fe20001000000 */
[----:B------:R-:W-:Y:S01]  /*5e10*/  @!P2 IMAD.X R0, RZ, RZ, R13, P0 ;  /* 0x000000ffff00a224 */ /* 0x000fe200000e060d */
[----:B------:R-:W-:Y:S01]  /*5e20*/  UMOV UR9, UR17 ;  /* 0x0000001100097c82 */ /* 0x000fe20008000000 */
[----:B------:R-:W-:Y:S02]  /*5e30*/  R2UR UR44, R59 ;  /* 0x000000003b2c72ca */ /* 0x000fe400000e0000 */
[----:B------:R-:W-:Y:S01]  /*5e40*/  @!UP0 ULEA UR4, UR4, UR27, 0xd ;  /* 0x0000001b04048291 */ /* 0x000fe2000f8e68ff */
[----:B------:R-:W-:Y:S01]  /*5e50*/  LOP3.LUT R8, R8, 0x1, RZ, 0x3c, !PT ;  /* 0x0000000108087812 */ /* 0x000fe200078e3cff */
[----:B------:R-:W-:Y:S01]  /*5e60*/  @!UP0 UIADD3 UR18, UPT, UPT, UR19, 0x10, URZ ;  /* 0x0000001013128890 */ /* 0x000fe2000fffe0ff */
[----:B------:R-:W-:Y:S01]  /*5e70*/  LOP3.LUT R10, R10, UR28, RZ, 0x3c, !PT ;  /* 0x0000001c0a0a7c12 */ /* 0x000fe2000f8e3cff */
[----:B------:R-:W-:Y:S02]  /*5e80*/  @!UP0 UIADD3 UR16, UPT, UPT, UR4, 0x200, URZ ;  /* 0x0000020004108890 */ /* 0x000fe4000fffe0ff */
[----:B------:R-:W-:Y:S01]  /*5e90*/  @!UP0 UIADD3 UR8, UPT, UPT, UR4, 0x1200, URZ ;  /* 0x0000120004088890 */ /* 0x000fe2000fffe0ff */
[----:B------:R-:W-:Y:S01]  /*5ea0*/  @!P2 R2UR UR4, R0 ;  /* 0x000000000004a2ca */ /* 0x000fe200000e0000 */
[----:B------:R-:W-:Y:S01]  /*5eb0*/  @!UP0 UPRMT UR7, UR5, 0x5410, URZ ;  /* 0x0000541005078896 */ /* 0x000fe200080000ff */
[----:B------:R-:W-:Y:S01]  /*5ec0*/  @!P2 R2UR UR5, R2 ;  /* 0x000000000205a2ca */ /* 0x000fe200000e0000 */
[----:B------:R-:W-:Y:S01]  /*5ed0*/  @!UP0 UIADD3 UR10, UPT, UPT, UR19, 0x30, URZ ;  /* 0x00000030130a8890 */ /* 0x000fe2000fffe0ff */
[----:B------:R-:W-:Y:S02]  /*5ee0*/  VOTEU.ALL UP0, P2 ;  /* 0x0000000000ff7886 */ /* 0x000fe40001000000 */
[----:B------:R-:W-:Y:S01]  /*5ef0*/  UMOV UR19, UR11 ;  /* 0x0000000b00137c82 */ /* 0x000fe20008000000 */
[----:B------:R-:W-:Y:S06]  /*5f00*/  UIADD3 UR44, UPT, UPT, UR23, UR44, URZ ;  /* 0x0000002c172c7290 */ /* 0x000fec000fffe0ff */
[----:B------:R-:W-:Y:S02]  /*5f10*/  IMAD.U32 R5, RZ, RZ, UR4 ;  /* 0x00000004ff057e24 */ /* 0x000fe4000f8e00ff */
[----:B------:R-:W-:Y:S03]  /*5f20*/  IMAD.U32 R4, RZ, RZ, UR5 ;  /* 0x00000005ff047e24 */ /* 0x000fe6000f8e00ff */
[----:B------:R-:W-:Y:S02]  /*5f30*/  @!P2 R2UR UR5, R5 ;  /* 0x000000000505a2ca */ /* 0x000fe400000e0000 */
[----:B------:R-:W-:Y:S11]  /*5f40*/  @!P2 R2UR UR4, R4 ;  /* 0x000000000404a2ca */ /* 0x000ff600000e0000 */
[----:B------:R-:W-:Y:S02]  /*5f50*/  @!UPT UIADD3 URZ, UPT, UPT, URZ, URZ, URZ ;  /* 0x000000fffffff290 */ /* 0x000fe4000fffe0ff */
[----:B------:R3:W-:Y:S01]  /*5f60*/  @!UP0 UTMALDG.5D.IM2COL [UR16], [UR4], UR7 ;  /* 0x00000010040083b4 */ /* 0x0007e20008060007 */
[----:B------:R-:W-:Y:S05]  /*5f70*/  VOTEU.ALL UP0, P2 ;  /* 0x0000000000ff7886 */ /* 0x000fea0001000000 */
[----:B------:R1:W-:Y:S01]  /*5f80*/  @!UP0 UTMALDG.5D.IM2COL [UR8], [UR4], UR7 ;  /* 0x00000008040083b4 */ /* 0x0003e20008060007 */
[----:B------:R4:W-:Y:S01]  /*5f90*/  @!P2 SYNCS.ARRIVE.TRANS64.RED.A0TR RZ, [UR6+0x100], R3 ;  /* 0x00010003ffffa9a7 */ /* 0x0009e20008300406 */
[----:B---3--:R-:W-:Y:S02]  /*5fa0*/  UIADD3 UR19, UPT, UPT, UR15, UR54, URZ ;  /* 0x000000360f137290 */ /* 0x008fe4000fffe0ff */
[----:B-1----:R-:W-:Y:S09]  /*5fb0*/  UPRMT UR4, UR56, 0x654, UR17 ;  /* 0x0000065438047896 */ /* 0x002ff20008000011 */
[----:B------:R-:W-:Y:S01]  /*5fc0*/  SYNCS.ARRIVE.TRANS64.RED.A1T0 RZ, [UR4], RZ ;  /* 0x000000ffffff79a7 */ /* 0x000fe20008100404 */
[----:B------:R-:W-:Y:S05]  /*5fd0*/  BRA.U UP2, `(.L_x_100) ;  /* 0xfffffff102507547 */ /* 0x000fea000b83ffff */
[----:B------:R-:W-:Y:S01]  /*5fe0*/  UIADD3 UR27, UPT, UPT, UR27, 0x118, URZ ;  /* 0x000001181b1b7890 */ /* 0x000fe2000fffe0ff */
[----:B----4-:R-:W-:-:S03]  /*5ff0*/  SHF.L.U32 R3, R10, 0x1f, RZ ;  /* 0x0000001f0a037819 */ /* 0x010fc600000006ff */
[----:B------:R-:W-:-:S09]  /*6000*/  ULEA UR4, UR29, UR27, 0x3 ;  /* 0x0000001b1d047291 */ /* 0x000fd2000f8e18ff */
[----:B------:R-:W1:Y:S02]  /*6010*/  SYNCS.PHASECHK.TRANS64.TRYWAIT P0, [UR4], R3 ;  /* 0x00000003ff0075a7 */ /* 0x000e640008001104 */
[----:B-1----:R-:W-:Y:S05]  /*6020*/  @!P0 BRA `(.L_x_101) ;  /* 0x0000003800288947 */ /* 0x002fea0003800000 */
.L_x_196:
[----:B------:R-:W-:-:S04]  /*6030*/  UIADD3 UR4, UPT, UPT, UR29, 0x1, URZ ;  /* 0x000000011d047890 */ /* 0x000fc8000fffe0ff */
[----:B------:R-:W-:-:S04]  /*6040*/  UISETP.NE.AND UP0, UPT, UR4, 0x3, UPT ;  /* 0x000000030400788c */ /* 0x000fc8000bf05270 */
[----:B------:R-:W-:Y:S02]  /*6050*/  USEL UR6, URZ, 0x1, UP0 ;  /* 0x00000001ff067887 */ /* 0x000fe40008000000 */
[----:B------:R-:W-:-:S04]  /*6060*/  USEL UR4, UR4, URZ, UP0 ;  /* 0x000000ff04047287 */ /* 0x000fc80008000000 */
[----:B------:R-:W-:Y:S01]  /*6070*/  ULEA UR5, UR4, UR27, 0x3 ;  /* 0x0000001b04057291 */ /* 0x000fe2000f8e18ff */
[----:B------:R-:W-:-:S04]  /*6080*/  LOP3.LUT R10, R10, UR6, RZ, 0x3c, !PT ;  /* 0x000000060a0a7c12 */ /* 0x000fc8000f8e3cff */
[----:B-1----:R-:W-:-:S04]  /*6090*/  SHF.L.U32 R3, R10, 0x1f, RZ ;  /* 0x0000001f0a037819 */ /* 0x002fc800000006ff */
[----:B------:R-:W1:Y:S02]  /*60a0*/  SYNCS.PHASECHK.TRANS64.TRYWAIT P0, [UR5], R3 ;  /* 0x00000003ff0075a7 */ /* 0x000e640008001105 */
[----:B-1----:R-:W-:Y:S05]  /*60b0*/  @!P0 BRA `(.L_x_102) ;  /* 0x00000038001c8947 */ /* 0x002fea0003800000 */
.L_x_198:
[----:B------:R-:W-:-:S04]  /*60c0*/  UIADD3 UR4, UPT, UPT, UR4, 0x1, URZ ;  /* 0x0000000104047890 */ /* 0x000fc8000fffe0ff */
[----:B------:R-:W-:-:S04]  /*60d0*/  UISETP.NE.AND UP0, UPT, UR4, 0x3, UPT ;  /* 0x000000030400788c */ /* 0x000fc8000bf05270 */
[----:B------:R-:W-:Y:S02]  /*60e0*/  USEL UR5, URZ, 0x1, UP0 ;  /* 0x00000001ff057887 */ /* 0x000fe40008000000 */
[----:B------:R-:W-:-:S04]  /*60f0*/  USEL UR4, UR4, URZ, UP0 ;  /* 0x000000ff04047287 */ /* 0x000fc80008000000 */
[----:B------:R-:W-:Y:S01]  /*6100*/  ULEA UR4, UR4, UR27, 0x3 ;  /* 0x0000001b04047291 */ /* 0x000fe2000f8e18ff */
[----:B-1----:R-:W-:-:S04]  /*6110*/  LOP3.LUT R3, R10, UR5, RZ, 0x3c, !PT ;  /* 0x000000050a037c12 */ /* 0x002fc8000f8e3cff */
[----:B------:R-:W-:Y:S01]  /*6120*/  SHF.L.U32 R3, R3, 0x1f, RZ ;  /* 0x0000001f03037819 */ /* 0x000fe200000006ff */
[----:B------:R-:W-:-:S07]  /*6130*/  IMAD.U32 R0, RZ, RZ, UR4 ;  /* 0x00000004ff007e24 */ /* 0x000fce000f8e00ff */
.L_x_103:
[----:B-1----:R1:W3:Y:S02]  /*6140*/  SYNCS.PHASECHK.TRANS64.TRYWAIT P0, [R0+URZ], R3 ;  /* 0x00000003000075a7 */ /* 0x0022e400080011ff */
[----:B---3--:R-:W-:Y:S05]  /*6150*/  @!P0 NANOSLEEP.SYNCS 0x989680 ;  /* 0x009896800000895d */ /* 0x008fea0003900000 */
[----:B------:R-:W3:Y:S02]  /*6160*/  @!P0 SYNCS.PHASECHK.TRANS64 P0, [R0+URZ], R3 ;  /* 0x00000003000085a7 */ /* 0x000ee400080010ff */
[----:B--23--:R-:W-:Y:S05]  /*6170*/  @P0 EXIT ;  /* 0x000000000000094d */ /* 0x00cfea0003800000 */
[----:B------:R-:W-:Y:S05]  /*6180*/  BRA `(.L_x_103) ;  /* 0xfffffffc00ec7947 */ /* 0x000fea000383ffff */
.L_x_91:
[----:B------:R-:W-:-:S06]  /*6190*/  UISETP.GE.AND UP0, UPT, UR18, 0x4, UPT ;  /* 0x000000041200788c */ /* 0x000fcc000bf06270 */
[----:B------:R-:W-:-:S13]  /*61a0*/  PLOP3.LUT P0, PT, PT, PT, UP0, 0x80, 0x8 ;  /* 0x000000000008781c */ /* 0x000fda0003f0f008 */
[----:B-1----:R-:W-:Y:S05]  /*61b0*/  @!P0 EXIT ;  /* 0x000000000000894d */ /* 0x002fea0003800000 */
[----:B------:R-:W1:Y:S08]  /*61c0*/  S2UR UR4, SR_CgaCtaId ;  /* 0x00000000000479c3 */ /* 0x000e700000008800 */
[----:B------:R-:W-:Y:S01]  /*61d0*/  BAR.SYNC.DEFER_BLOCKING 0x6, 0xa0 ;  /* 0x0182800000007b1d */ /* 0x000fe20000010000 */
[C---:B------:R-:W-:Y:S01]  /*61e0*/  IMAD.SHL.U32 R0, R61.reuse, 0x10, RZ ;  /* 0x000000103d007824 */ /* 0x040fe200078e00ff */
[----:B------:R-:W-:Y:S01]  /*61f0*/  LOP3.LUT R67, R61, 0x60, RZ, 0xc0, !PT ;  /* 0x000000603d437812 */ /* 0x000fe200078ec0ff */
[----:B------:R-:W-:Y:S01]  /*6200*/  IMAD.SHL.U32 R3, R57, 0x200, RZ ;  /* 0x0000020039037824 */ /* 0x000fe200078e00ff */
[C---:B------:R-:W-:Y:S01]  /*6210*/  LOP3.LUT R62, R61.reuse, 0x2, RZ, 0xc0, !PT ;  /* 0x000000023d3e7812 */ /* 0x040fe200078ec0ff */
[C---:B------:R-:W-:Y:S01]  /*6220*/  IMAD.SHL.U32 R5, R61.reuse, 0x2, RZ ;  /* 0x000000023d057824 */ /* 0x040fe200078e00ff */
[----:B------:R-:W-:Y:S01]  /*6230*/  UMOV UR46, 0x400 ;  /* 0x00000400002e7882 */ /* 0x000fe20000000000 */
[C---:B------:R-:W-:Y:S01]  /*6240*/  LOP3.LUT R66, R0.reuse, 0x590, RZ, 0xc0, !PT ;  /* 0x0000059000427812 */ /* 0x040fe200078ec0ff */
[----:B------:R-:W2:Y:S01]  /*6250*/  LDC.64 R54, c[0x0][0x9b0] ;  /* 0x00026c00ff367b82 */ /* 0x000ea20000000a00 */
[----:B------:R-:W-:Y:S01]  /*6260*/  LOP3.LUT R0, R0, 0x60, RZ, 0xc0, !PT ;  /* 0x0000006000007812 */ /* 0x000fe200078ec0ff */
[----:B------:R-:W-:Y:S01]  /*6270*/  IMAD.U32 R23, R61, 0x10000, RZ ;  /* 0x000100003d177824 */ /* 0x000fe200078e00ff */
[----:B------:R-:W-:Y:S01]  /*6280*/  LOP3.LUT R66, R66, 0x200, R3, 0xf8, !PT ;  /* 0x0000020042427812 */ /* 0x000fe200078ef803 */
[----:B------:R-:W-:Y:S01]  /*6290*/  IMAD.MOV.U32 R22, RZ, RZ, RZ ;  /* 0x000000ffff167224 */ /* 0x000fe200078e00ff */
[----:B------:R-:W-:Y:S01]  /*62a0*/  LOP3.LUT R5, R0, 0xc, R5, 0xf8, !PT ;  /* 0x0000000c00057812 */ /* 0x000fe200078ef805 */
[----:B------:R-:W-:Y:S01]  /*62b0*/  IMAD.SHL.U32 R0, R57, 0x200000, RZ ;  /* 0x0020000039007824 */ /* 0x000fe200078e00ff */
[----:B------:R-:W-:Y:S01]  /*62c0*/  LOP3.LUT R61, R61, 0x4, RZ, 0xc0, !PT ;  /* 0x000000043d3d7812 */ /* 0x000fe200078ec0ff */
[----:B------:R-:W3:Y:S01]  /*62d0*/  LDC.64 R52, c[0x0][0x9a8] ;  /* 0x00026a00ff347b82 */ /* 0x000ee20000000a00 */
[----:B------:R-:W-:Y:S01]  /*62e0*/  LOP3.LUT R66, R66, R5, RZ, 0xfc, !PT ;  /* 0x0000000542427212 */ /* 0x000fe200078efcff */
[----:B------:R-:W-:Y:S01]  /*62f0*/  IMAD.MOV.U32 R64, RZ, RZ, RZ ;  /* 0x000000ffff407224 */ /* 0x000fe200078e00ff */
[----:B------:R-:W-:Y:S01]  /*6300*/  LOP3.LUT R0, R0, 0x200000, RZ, 0xc0, !PT ;  /* 0x0020000000007812 */ /* 0x000fe200078ec0ff */
[----:B------:R-:W-:Y:S01]  /*6310*/  IMAD.MOV.U32 R63, RZ, RZ, RZ ;  /* 0x000000ffff3f7224 */ /* 0x000fe200078e00ff */
[----:B------:R-:W-:Y:S01]  /*6320*/  IADD3 R65, PT, PT, -R61, 0x2, RZ ;  /* 0x000000023d417810 */ /* 0x000fe20007ffe1ff */
[----:B------:R-:W-:Y:S01]  /*6330*/  IMAD.MOV R62, RZ, RZ, -R62 ;  /* 0x000000ffff3e7224 */ /* 0x000fe200078e0a3e */
[----:B-1----:R-:W-:Y:S01]  /*6340*/  ULEA UR46, UR4, UR46, 0x18 ;  /* 0x0000002e042e7291 */ /* 0x002fe2000f8ec0ff */
[----:B------:R-:W-:Y:S01]  /*6350*/  LOP3.LUT R23, R0, 0x400000, R23, 0xf8, !PT ;  /* 0x0040000000177812 */ /* 0x000fe200078ef817 */
[----:B------:R-:W-:Y:S01]  /*6360*/  IMAD.MOV R61, RZ, RZ, -R61 ;  /* 0x000000ffff3d7224 */ /* 0x000fe200078e0a3d */
[----:B------:R-:W1:Y:S01]  /*6370*/  LDCU UR59, c[0x0][0x370] ;  /* 0x00006e00ff3b77ac */ /* 0x000e620008000800 */
[----:B------:R-:W-:Y:S01]  /*6380*/  IMAD.SHL.U32 R65, R65, 0x10, RZ ;  /* 0x0000001041417824 */ /* 0x000fe200078e00ff */
[----:B------:R-:W-:-:S04]  /*6390*/  UIADD3 UR4, UPT, UPT, UR46, 0x200, URZ ;  /* 0x000002002e047890 */ /* 0x000fc8000fffe0ff */
[----:B------:R-:W4:Y:S01]  /*63a0*/  LDS R2, [UR46+0x190] ;  /* 0x0001902eff027984 */ /* 0x000f220008000800 */
[----:B------:R-:W1:Y:S01]  /*63b0*/  LDCU UR42, c[0x0][0xc0c] ;  /* 0x00018180ff2a77ac */ /* 0x000e620008000800 */
[----:B------:R-:W-:Y:S01]  /*63c0*/  IMAD.U32 R0, RZ, RZ, UR4 ;  /* 0x00000004ff007e24 */ /* 0x000fe2000f8e00ff */
[----:B------:R-:W-:Y:S01]  /*63d0*/  LEA R66, R66, UR4, 0x2 ;  /* 0x0000000442427c11 */ /* 0x000fe2000f8e10ff */
[----:B------:R-:W1:Y:S01]  /*63e0*/  LDCU UR38, c[0x0][0xc30] ;  /* 0x00018600ff2677ac */ /* 0x000e620008000800 */
[----:B------:R-:W1:Y:S01]  /*63f0*/  LDCU.64 UR56, c[0x0][0x988] ;  /* 0x00013100ff3877ac */ /* 0x000e620008000a00 */
[----:B------:R-:W1:Y:S01]  /*6400*/  LDCU.64 UR40, c[0x0][0xc28] ;  /* 0x00018500ff2877ac */ /* 0x000e620008000a00 */
[----:B------:R-:W1:Y:S01]  /*6410*/  LDCU.64 UR62, c[0x0][0x990] ;  /* 0x00013200ff3e77ac */ /* 0x000e620008000a00 */
[----:B------:R-:W1:Y:S01]  /*6420*/  LDCU.128 UR52, c[0x0][0xc10] ;  /* 0x00018200ff3477ac */ /* 0x000e620008000c00 */
[----:B------:R-:W1:Y:S01]  /*6430*/  LDCU UR58, c[0x0][0x374] ;  /* 0x00006e80ff3a77ac */ /* 0x000e620008000800 */
[----:B------:R-:W-:Y:S01]  /*6440*/  UMOV UR51, 0x1 ;  /* 0x0000000100337882 */ /* 0x000fe20000000000 */
[----:B------:R-:W-:Y:S01]  /*6450*/  UMOV UR48, URZ ;  /* 0x000000ff00307c82 */ /* 0x000fe20008000000 */
[----:B------:R-:W-:Y:S01]  /*6460*/  UMOV UR50, URZ ;  /* 0x000000ff00327c82 */ /* 0x000fe20008000000 */
[----:B------:R-:W-:Y:S01]  /*6470*/  UMOV UR49, URZ ;  /* 0x000000ff00317c82 */ /* 0x000fe20008000000 */
[C---:B----4-:R-:W-:Y:S01]  /*6480*/  VIADD R3, R2.reuse, 0x20 ;  /* 0x0000002002037836 */ /* 0x050fe20000000000 */
[----:B------:R-:W-:-:S04]  /*6490*/  LOP3.LUT R2, R2, 0xffff, RZ, 0xc0, !PT ;  /* 0x0000ffff02027812 */ /* 0x000fc800078ec0ff */
[----:B------:R-:W-:-:S05]  /*64a0*/  LOP3.LUT R3, R3, 0xffff, RZ, 0xc0, !PT ;  /* 0x0000ffff03037812 */ /* 0x000fca00078ec0ff */
[----:B-123--:R4:W-:Y:S02]  /*64b0*/  STL.64 [R1], R2 ;  /* 0x0000000201007387 */ /* 0x00e9e40000100a00 */
.L_x_134:
[----:B----4-:R-:W-:Y:S04]  /*64c0*/  SHF.L.U32 R3, R63, 0x1f, RZ ;  /* 0x0000001f3f037819 */ /* 0x010fe800000006ff */
[----:B-1----:R-:W1:Y:S02]  /*64d0*/  SYNCS.PHASECHK.TRANS64.TRYWAIT P0, [UR46+0x140], R3 ;  /* 0x00014003ff0075a7 */ /* 0x002e64000800112e */
[----:B-12---:R-:W-:Y:S05]  /*64e0*/  @!P0 BRA `(.L_x_104) ;  /* 0x0000003400288947 */ /* 0x006fea0003800000 */
.L_x_200:
[----:B------:R-:W-:Y:S01]  /*64f0*/  LEA R2, R22, UR43, 0x2 ;  /* 0x0000002b16027c11 */ /* 0x000fe2000f8e10ff */
        /* <DEDUP_REMOVED lines=9> */
[----:B------:R-:W-:Y:S09]  /*6590*/  UPRMT UR4, URZ, 0x654, UR4 ;  /* 0x00000654ff047896 */ /* 0x000ff20008000004 */
[----:B---3--:R-:W-:Y:S01]  /*65a0*/  SYNCS.ARRIVE.TRANS64.RED.A1T0 RZ, [UR4], RZ ;  /* 0x000000ffffff79a7 */ /* 0x008fe20008100404 */
[----:B------:R-:W5:Y:S01]  /*65b0*/  LDL R2, [R2] ;  /* 0x0000000002027983 */ /* 0x000f620000100800 */
[----:B--2---:R-:W-:Y:S11]  /*65c0*/  LOP3.LUT P0, RZ, R6, 0x1, RZ, 0xc0, !PT ;  /* 0x0000000106ff7812 */ /* 0x004ff6000780c0ff */
[----:B------:R-:W-:Y:S02]  /*65d0*/  @!UPT UIADD3 URZ, UPT, UPT, URZ, URZ, URZ ;  /* 0x000000fffffff290 */ /* 0x000fe4000fffe0ff */
[----:B------:R-:W-:Y:S01]  /*65e0*/  VOTEU.ANY UP1, P0 ;  /* 0x0000000000ff7886 */ /* 0x000fe20000020100 */
[----:B------:R-:W-:Y:S01]  /*65f0*/  PLOP3.LUT P0, PT, PT, PT, UP1, 0x80, 0x8 ;  /* 0x000000000008781c */ /* 0x000fe20003f0f018 */
[----:B------:R-:W-:Y:S11]  /*6600*/  UP2UR UR60, UPR, URZ, 0x2 ;  /* 0x00000002ff3c7883 */ /* 0x000ff60008000000 */
[----:B------:R-:W-:Y:S01]  /*6610*/  @!UPT UIADD3 URZ, UPT, UPT, URZ, URZ, URZ ;  /* 0x000000fffffff290 */ /* 0x000fe2000fffe0ff */
[----:B-1----:R-:W-:Y:S02]  /*6620*/  @P0 MOV R3, R4 ;  /* 0x0000000400030202 */ /* 0x002fe40000000f00 */
[----:B------:R-:W-:Y:S02]  /*6630*/  @P0 LOP3.LUT R0, R5, 0xffff, RZ, 0xc0, !PT ;  /* 0x0000ffff05000812 */ /* 0x000fe400078ec0ff */
[----:B------:R-:W-:Y:S02]  /*6640*/  @P0 R2UR UR5, R3 ;  /* 0x00000000030502ca */ /* 0x000fe400000e0000 */
[----:B------:R-:W-:Y:S11]  /*6650*/  @P0 R2UR UR4, R0 ;  /* 0x00000000000402ca */ /* 0x000ff600000e0000 */
[----:B------:R-:W-:Y:S02]  /*6660*/  @UP1 UMOV UR37, UR5 ;  /* 0x0000000500251c82 */ /* 0x000fe40008000000 */
[----:B------:R-:W-:Y:S01]  /*6670*/  @UP1 UMOV UR36, UR4 ;  /* 0x0000000400241c82 */ /* 0x000fe20008000000 */
[----:B------:R-:W-:Y:S05]  /*6680*/  BRA.U !UP0, `(.L_x_105) ;  /* 0x0000000108cc7547 */ /* 0x000fea000b800000 */
[----:B------:R-:W1:Y:S01]  /*6690*/  LDCU UR9, c[0x0][0xc20] ;  /* 0x00018400ff0977ac */ /* 0x000e620008000800 */
[----:B------:R-:W-:Y:S02]  /*66a0*/  UIMAD.WIDE.U32 UR4, UR58, UR55, URZ ;  /* 0x000000373a0472a5 */ /* 0x000fe4000f8e00ff */
[----:B------:R-:W-:Y:S02]  /*66b0*/  UIMAD.WIDE.U32 UR6, UR59, UR52, URZ ;  /* 0x000000343b0672a5 */ /* 0x000fe4000f8e00ff */
[----:B------:R-:W-:Y:S02]  /*66c0*/  UIMAD.WIDE.U32 UR10, UR36, UR55, URZ ;  /* 0x00000037240a72a5 */ /* 0x000fe4000f8e00ff */
[----:B------:R-:W-:Y:S02]  /*66d0*/  UISETP.NE.AND UP0, UPT, UR54, 0x1, UPT ;  /* 0x000000013600788c */ /* 0x000fe4000bf05270 */
[----:B------:R-:W-:Y:S02]  /*66e0*/  UISETP.NE.AND UP1, UPT, UR42, 0x1, UPT ;  /* 0x000000012a00788c */ /* 0x000fe4000bf25270 */
[----:B------:R-:W-:Y:S02]  /*66f0*/  UISETP.NE.AND UP2, UPT, UR39, 0x1, UPT ;  /* 0x000000012700788c */ /* 0x000fe4000bf45270 */
[----:B------:R-:W-:Y:S01]  /*6700*/  UIMAD.WIDE.U32 UR12, UR37, UR52, URZ ;  /* 0x00000034250c72a5 */ /* 0x000fe2000f8e00ff */
[----:B------:R-:W-:Y:S01]  /*6710*/  UMOV UR4, UR5 ;  /* 0x0000000500047c82 */ /* 0x000fe20008000000 */
[----:B------:R-:W-:Y:S01]  /*6720*/  UMOV UR6, UR11 ;  /* 0x0000000b00067c82 */ /* 0x000fe20008000000 */
[----:B-1----:R-:W-:Y:S03]  /*6730*/  USHF.R.U32.HI UR8, URZ, UR9, UR4 ;  /* 0x00000009ff087299 */ /* 0x002fe60008011604 */
[----:B------:R-:W-:Y:S02]  /*6740*/  UMOV UR4, UR7 ;  /* 0x0000000700047c82 */ /* 0x000fe40008000000 */
[----:B------:R-:W-:Y:S02]  /*6750*/  USHF.R.U32.HI UR5, URZ, UR53, UR4 ;  /* 0x00000035ff057299 */ /* 0x000fe40008011604 */
[----:B------:R-:W-:Y:S02]  /*6760*/  USEL UR4, UR58, UR8, !UP0 ;  /* 0x000000083a047287 */ /* 0x000fe4000c000000 */
[----:B------:R-:W-:Y:S02]  /*6770*/  USHF.R.U32.HI UR8, URZ, UR9, UR6 ;  /* 0x00000009ff087299 */ /* 0x000fe40008011606 */
[----:B------:R-:W-:Y:S02]  /*6780*/  UIMAD.WIDE.U32 UR6, UR4, UR40, URZ ;  /* 0x00000028040672a5 */ /* 0x000fe4000f8e00ff */
[----:B------:R-:W-:Y:S02]  /*6790*/  USEL UR9, UR59, UR5, !UP1 ;  /* 0x000000053b097287 */ /* 0x000fe4000c800000 */
[----:B------:R-:W-:Y:S02]  /*67a0*/  USEL UR8, UR36, UR8, !UP0 ;  /* 0x0000000824087287 */ /* 0x000fe4000c000000 */
[----:B------:R-:W-:Y:S01]  /*67b0*/  UIMAD.WIDE.U32 UR10, UR9, UR40, URZ ;  /* 0x00000028090a72a5 */ /* 0x000fe2000f8e00ff */
[----:B------:R-:W-:Y:S01]  /*67c0*/  UMOV UR6, UR7 ;  /* 0x0000000700067c82 */ /* 0x000fe20008000000 */
[----:B------:R-:W-:Y:S01]  /*67d0*/  UMOV UR5, UR13 ;  /* 0x0000000d00057c82 */ /* 0x000fe20008000000 */
[----:B------:R-:W-:Y:S02]  /*67e0*/  @UP2 USHF.R.U32.HI UR4, URZ, UR41, UR6 ;  /* 0x00000029ff042299 */ /* 0x000fe40008011606 */
[----:B------:R-:W-:Y:S02]  /*67f0*/  USHF.R.U32.HI UR5, URZ, UR53, UR5 ;  /* 0x00000035ff057299 */ /* 0x000fe40008011605 */
[----:B------:R-:W-:Y:S02]  /*6800*/  UIMAD UR4, UR39, UR4, URZ ;  /* 0x00000004270472a4 */ /* 0x000fe4000f8e02ff */
[----:B------:R-:W-:Y:S02]  /*6810*/  USEL UR5, UR37, UR5, !UP1 ;  /* 0x0000000525057287 */ /* 0x000fe4000c800000 */
[----:B------:R-:W-:Y:S01]  /*6820*/  UISETP.GE.AND UP0, UPT, UR8, UR4, UPT ;  /* 0x000000040800728c */ /* 0x000fe2000bf06270 */
[----:B------:R-:W-:Y:S01]  /*6830*/  UMOV UR6, UR11 ;  /* 0x0000000b00067c82 */ /* 0x000fe20008000000 */
[----:B------:R-:W-:Y:S02]  /*6840*/  UIMAD.WIDE.U32 UR10, UR8, UR40, URZ ;  /* 0x00000028080a72a5 */ /* 0x000fe4000f8e00ff */
[----:B------:R-:W-:Y:S04]  /*6850*/  @UP2 USHF.R.U32.HI UR9, URZ, UR41, UR6 ;  /* 0x00000029ff092299 */ /* 0x000fe80008011606 */
[----:B------:R-:W-:Y:S01]  /*6860*/  UIMAD UR6, UR39, UR9, URZ ;  /* 0x00000009270672a4 */ /* 0x000fe2000f8e02ff */
[----:B------:R-:W-:Y:S03]  /*6870*/  UMOV UR4, UR11 ;  /* 0x0000000b00047c82 */ /* 0x000fe60008000000 */
[----:B------:R-:W-:Y:S02]  /*6880*/  UISETP.GE.OR UP0, UPT, UR5, UR6, UP0 ;  /* 0x000000060500728c */ /* 0x000fe40008706670 */
[----:B------:R-:W-:Y:S02]  /*6890*/  USHF.R.U32.HI UR4, URZ, UR41, UR4 ;  /* 0x00000029ff047299 */ /* 0x000fe40008011604 */
[----:B------:R-:W-:Y:S02]  /*68a0*/  UIMAD.WIDE.U32 UR6, UR5, UR40, URZ ;  /* 0x00000028050672a5 */ /* 0x000fe4000f8e00ff */
[----:B------:R-:W-:Y:S02]  /*68b0*/  USEL UR11, UR8, UR4, !UP2 ;  /* 0x00000004080b7287 */ /* 0x000fe4000d000000 */
[----:B------:R-:W-:Y:S02]  /*68c0*/  UIADD3 UR6, UPT, UPT, -UR5, URZ, URZ ;  /* 0x000000ff05067290 */ /* 0x000fe4000fffe1ff */
[----:B------:R-:W-:Y:S02]  /*68d0*/  UIADD3 UR10, UPT, UPT, -UR11, URZ, URZ ;  /* 0x000000ff0b0a7290 */ /* 0x000fe4000fffe1ff */
[----:B------:R-:W-:Y:S02]  /*68e0*/  UIMAD UR6, UR42, UR6, UR37 ;  /* 0x000000062a0672a4 */ /* 0x000fe4000f8e0225 */
[----:B------:R-:W-:Y:S01]  /*68f0*/  UIMAD UR10, UR39, UR10, UR8 ;  /* 0x0000000a270a72a4 */ /* 0x000fe2000f8e0208 */
[----:B------:R-:W-:Y:S01]  /*6900*/  @!UP0 UMOV UR4, UR7 ;  /* 0x0000000700048c82 */ /* 0x000fe20008000000 */
[----:B------:R-:W-:Y:S02]  /*6910*/  UIADD3 UR7, UPT, UPT, -UR8, URZ, URZ ;  /* 0x000000ff08077290 */ /* 0x000fe4000fffe1ff */
[----:B------:R-:W-:Y:S04]  /*6920*/  @!UP0 USHF.R.U32.HI UR4, URZ, UR41, UR4 ;  /* 0x00000029ff048299 */ /* 0x000fe80008011604 */
[----:B------:R-:W-:Y:S04]  /*6930*/  @!UP0 USEL UR4, UR5, UR4, !UP2 ;  /* 0x0000000405048287 */ /* 0x000fe8000d000000 */
[----:B------:R-:W-:Y:S02]  /*6940*/  @!UP0 UIMAD UR9, UR9, UR10, UR4 ;  /* 0x0000000a090982a4 */ /* 0x000fe4000f8e0204 */
[----:B------:R-:W-:Y:S02]  /*6950*/  @!UP0 UIADD3 UR10, UPT, UPT, UR11, -UR4, URZ ;  /* 0x800000040b0a8290 */ /* 0x000fe4000fffe0ff */
[----:B------:R-:W-:Y:S02]  /*6960*/  UIMAD UR4, UR54, UR7, UR36 ;  /* 0x00000007360472a4 */ /* 0x000fe4000f8e0224 */
[----:B------:R-:W-:Y:S03]  /*6970*/  @!UP0 UIMAD UR8, UR10, UR39, UR5 ;  /* 0x000000270a0882a4 */ /* 0x000fe6000f8e0205 */
[----:B------:R-:W-:Y:S02]  /*6980*/  @!UP0 UMOV UR5, UR9 ;  /* 0x0000000900058c82 */ /* 0x000fe40008000000 */
[----:B------:R-:W-:Y:S02]  /*6990*/  UIMAD UR37, UR5, UR42, UR6 ;  /* 0x0000002a052572a4 */ /* 0x000fe4000f8e0206 */
[----:B------:R-:W-:Y:S11]  /*69a0*/  UIMAD UR36, UR8, UR54, UR4 ;  /* 0x00000036082472a4 */ /* 0x000ff6000f8e0204 */
[----:B------:R-:W-:Y:S01]  /*69b0*/  @!UPT UIADD3 URZ, UPT, UPT, URZ, URZ, URZ ;  /* 0x000000fffffff290 */ /* 0x000fe2000fffe0ff */
.L_x_105:
[----:B------:R-:W-:Y:S01]  /*69c0*/  UISETP.NE.AND UP0, UPT, UR38, 0x1, UPT ;  /* 0x000000012600788c */ /* 0x000fe2000bf05270 */
[----:B------:R-:W-:Y:S01]  /*69d0*/  @P0 SHF.R.U32.HI R4, RZ, 0x10, R5 ;  /* 0x00000010ff040819 */ /* 0x000fe20000011605 */
[----:B------:R-:W-:Y:S02]  /*69e0*/  UIADD3 UR11, UPT, UPT, UR46, 0x200, URZ ;  /* 0x000002002e0b7890 */ /* 0x000fe4000fffe0ff */
[----:B------:R-:W-:Y:S01]  /*69f0*/  USHF.L.U32 UR47, UR19, 0x6, URZ ;  /* 0x00000006132f7899 */ /* 0x000fe200080006ff */
[----:B------:R-:W-:Y:S06]  /*6a00*/  @P0 R2UR UR61, R4 ;  /* 0x00000000043d02ca */ /* 0x000fec00000e0000 */
[----:B------:R-:W1:Y:S01]  /*6a10*/  @!UP0 LDCU.128 UR12, c[0x0][0xc10] ;  /* 0x00018200ff0c87ac */ /* 0x000e620008000c00 */
[----:B------:R-:W2:Y:S01]  /*6a20*/  @!UP0 LDCU UR5, c[0x0][0xc0c] ;  /* 0x00018180ff0587ac */ /* 0x000ea20008000800 */
[----:B------:R-:W3:Y:S01]  /*6a30*/  @!UP0 LDCU UR10, c[0x0][0xc20] ;  /* 0x00018400ff0a87ac */ /* 0x000ee20008000800 */
[----:B-1----:R-:W-:Y:S02]  /*6a40*/  UIMAD.WIDE.U32 UR8, UR37, UR12, URZ ;  /* 0x0000000c250872a5 */ /* 0x002fe4000f8e00ff */
[----:B------:R-:W-:Y:S02]  /*6a50*/  UIMAD.WIDE.U32 UR6, UR36, UR15, URZ ;  /* 0x0000000f240672a5 */ /* 0x000fe4000f8e00ff */
[----:B------:R-:W-:Y:S03]  /*6a60*/  @!UP0 UISETP.NE.AND UP1, UPT, UR14, 0x1, UPT ;  /* 0x000000010e00888c */ /* 0x000fe6000bf25270 */
[----:B------:R-:W-:Y:S01]  /*6a70*/  @!UP0 UMOV UR4, UR9 ;  /* 0x0000000900048c82 */ /* 0x000fe20008000000 */
[----:B--2---:R-:W-:Y:S02]  /*6a80*/  @!UP0 UISETP.NE.AND UP2, UPT, UR5, 0x1, UPT ;  /* 0x000000010500888c */ /* 0x004fe4000bf45270 */
[----:B------:R-:W-:Y:S01]  /*6a90*/  @!UP0 USHF.R.U32.HI UR4, URZ, UR13, UR4 ;  /* 0x0000000dff048299 */ /* 0x000fe20008011604 */
[----:B------:R-:W-:Y:S02]  /*6aa0*/  @!UP0 UMOV UR6, UR7 ;  /* 0x0000000700068c82 */ /* 0x000fe40008000000 */
[----:B---3--:R-:W-:Y:S02]  /*6ab0*/  @!UP0 USHF.R.U32.HI UR6, URZ, UR10, UR6 ;  /* 0x0000000aff068299 */ /* 0x008fe40008011606 */
[----:B------:R-:W-:Y:S02]  /*6ac0*/  @!UP0 USEL UR7, UR37, UR4, !UP2 ;  /* 0x0000000425078287 */ /* 0x000fe4000d000000 */
[----:B------:R-:W-:Y:S04]  /*6ad0*/  @!UP0 USEL UR6, UR36, UR6, !UP1 ;  /* 0x0000000624068287 */ /* 0x000fe8000c800000 */
[----:B------:R-:W-:Y:S02]  /*6ae0*/  @!UP0 UIADD3 UR4, UPT, UPT, -UR7, UR6, URZ ;  /* 0x0000000607048290 */ /* 0x000fe4000fffe1ff */
[----:B------:R-:W-:Y:S02]  /*6af0*/  @!UP0 UIADD3 UR6, UPT, UPT, UR7, -UR6, URZ ;  /* 0x8000000607068290 */ /* 0x000fe4000fffe0ff */
[----:B------:R-:W-:Y:S02]  /*6b00*/  @!UP0 UIMAD UR37, UR4, UR5, UR37 ;  /* 0x00000005042582a4 */ /* 0x000fe4000f8e0225 */
[----:B------:R-:W-:Y:S02]  /*6b10*/  @!UP0 UIMAD UR36, UR6, UR14, UR36 ;  /* 0x0000000e062482a4 */ /* 0x000fe4000f8e0224 */
[----:B------:R-:W-:Y:S09]  /*6b20*/  ULOP3.LUT UP0, URZ, UR11, 0x1b0, URZ, 0xc0, !UPT ;  /* 0x000001b00bff7892 */ /* 0x000ff2000f80c0ff */
[----:B------:R-:W-:Y:S05]  /*6b30*/  BRA.U !UP0, `(.L_x_106) ;  /* 0x00000001087c7547 */ /* 0x000fea000b800000 */
[----:B------:R-:W1:Y:S01]  /*6b40*/  LDCU.64 UR8, c[0x4][0x80] ;  /* 0x01001000ff0877ac */ /* 0x000e620008000a00 */
[----:B------:R-:W-:Y:S01]  /*6b50*/  MOV R16, 0x0 ;  /* 0x0000000000107802 */ /* 0x000fe20000000f00 */
[----:B------:R-:W-:Y:S02]  /*6b60*/  HFMA2 R12, -RZ, RZ, 0, 5.9604644775390625e-08 ;  /* 0x00000001ff0c7431 */ /* 0x000fe400000001ff */
[----:B------:R-:W-:Y:S01]  /*6b70*/  IMAD.MOV.U32 R8, RZ, RZ, 0x70 ;  /* 0x00000070ff087424 */ /* 0x000fe200078e00ff */
[----:B------:R2:W3:Y:S01]  /*6b80*/  LDC.64 R14, c[0x4][R16] ;  /* 0x01000000100e7b82 */ /* 0x0004e20000000a00 */
[----:B------:R-:W4:Y:S01]  /*6b90*/  LDCU.64 UR6, c[0x4][0x88] ;  /* 0x01001100ff0677ac */ /* 0x000f220008000a00 */
[----:B------:R-:W-:Y:S01]  /*6ba0*/  IMAD.MOV.U32 R13, RZ, RZ, RZ ;  /* 0x000000ffff0d7224 */ /* 0x000fe200078e00ff */
[----:B------:R-:W2:Y:S01]  /*6bb0*/  LDCU.64 UR4, c[0x4][0x8] ;  /* 0x01000100ff0477ac */ /* 0x000ea20008000a00 */
[----:B-1----:R-:W-:Y:S01]  /*6bc0*/  MOV R5, UR9 ;  /* 0x0000000900057c02 */ /* 0x002fe20008000f00 */
[----:B------:R-:W-:Y:S01]  /*6bd0*/  IMAD.U32 R4, RZ, RZ, UR8 ;  /* 0x00000008ff047e24 */ /* 0x000fe2000f8e00ff */
[----:B----4-:R-:W-:Y:S01]  /*6be0*/  MOV R7, UR7 ;  /* 0x0000000700077c02 */ /* 0x010fe20008000f00 */
[----:B------:R-:W-:Y:S01]  /*6bf0*/  IMAD.U32 R6, RZ, RZ, UR6 ;  /* 0x00000006ff067e24 */ /* 0x000fe2000f8e00ff */
[----:B--2---:R-:W-:Y:S01]  /*6c00*/  MOV R11, UR5 ;  /* 0x00000005000b7c02 */ /* 0x004fe20008000f00 */
[----:B------:R-:W-:Y:S02]  /*6c10*/  IMAD.U32 R10, RZ, RZ, UR4 ;  /* 0x00000004ff0a7e24 */ /* 0x000fe4000f8e00ff */
[----:B------:R-:W-:Y:S07]  /*6c20*/  LEPC R20, `(.L_x_107) ;  /* 0x000000001014794e */ /* 0x000fee0000000000 */
[----:B---3-5:R-:W-:Y:S05]  /*6c30*/  CALL.ABS.NOINC R14 ;  /* 0x000000000e007343 */ /* 0x028fea0003c00000 */
.L_x_107:
[----:B------:R-:W1:Y:S01]  /*6c40*/  LDCU.64 UR8, c[0x4][0x80] ;  /* 0x01001000ff0877ac */ /* 0x000e620008000a00 */
[----:B------:R-:W2:Y:S01]  /*6c50*/  LDC.64 R16, c[0x4][R16] ;  /* 0x0100000010107b82 */ /* 0x000ea20000000a00 */
[----:B------:R-:W-:Y:S02]  /*6c60*/  HFMA2 R12, -RZ, RZ, 0, 5.9604644775390625e-08 ;  /* 0x00000001ff0c7431 */ /* 0x000fe400000001ff */
[----:B------:R-:W-:Y:S02]  /*6c70*/  IMAD.MOV.U32 R8, RZ, RZ, 0x70 ;  /* 0x00000070ff087424 */ /* 0x000fe400078e00ff */
[----:B------:R-:W-:Y:S01]  /*6c80*/  IMAD.MOV.U32 R13, RZ, RZ, RZ ;  /* 0x000000ffff0d7224 */ /* 0x000fe200078e00ff */
[----:B------:R-:W3:Y:S01]  /*6c90*/  LDCU.64 UR6, c[0x4][0x88] ;  /* 0x01001100ff0677ac */ /* 0x000ee20008000a00 */
[----:B------:R-:W4:Y:S01]  /*6ca0*/  LDCU.64 UR4, c[0x4][0x8] ;  /* 0x01000100ff0477ac */ /* 0x000f220008000a00 */
[----:B-1----:R-:W-:Y:S02]  /*6cb0*/  MOV R4, UR8 ;  /* 0x0000000800047c02 */ /* 0x002fe40008000f00 */
[----:B------:R-:W-:Y:S02]  /*6cc0*/  MOV R5, UR9 ;  /* 0x0000000900057c02 */ /* 0x000fe40008000f00 */
[----:B---3--:R-:W-:Y:S01]  /*6cd0*/  MOV R7, UR7 ;  /* 0x0000000700077c02 */ /* 0x008fe20008000f00 */
[----:B------:R-:W-:Y:S01]  /*6ce0*/  IMAD.U32 R6, RZ, RZ, UR6 ;  /* 0x00000006ff067e24 */ /* 0x000fe2000f8e00ff */
[----:B----4-:R-:W-:Y:S01]  /*6cf0*/  MOV R11, UR5 ;  /* 0x00000005000b7c02 */ /* 0x010fe20008000f00 */
[----:B------:R-:W-:Y:S02]  /*6d00*/  IMAD.U32 R10, RZ, RZ, UR4 ;  /* 0x00000004ff0a7e24 */ /* 0x000fe4000f8e00ff */
[----:B------:R-:W-:Y:S07]  /*6d10*/  LEPC R20, `(.L_x_106) ;  /* 0x000000001014794e */ /* 0x000fee0000000000 */
[----:B--2---:R-:W-:Y:S05]  /*6d20*/  CALL.ABS.NOINC R16 ;  /* 0x0000000010007343 */ /* 0x004fea0003c00000 */
.L_x_106:
[----:B------:R-:W-:Y:S01]  /*6d30*/  R2UR UR4, R60 ;  /* 0x000000003c0472ca */ /* 0x000fe200000e0000 */
[----:B------:R-:W-:Y:S01]  /*6d40*/  UISETP.NE.U32.AND UP0, UPT, UR62, URZ, UPT ;  /* 0x000000ff3e00728c */ /* 0x000fe2000bf05070 */
[----:B------:R-:W-:Y:S02]  /*6d50*/  ISETP.NE.U32.AND P4, PT, R54, RZ, PT ;  /* 0x000000ff3600720c */ /* 0x000fe40003f85070 */
[----:B------:R-:W-:Y:S01]  /*6d60*/  ISETP.NE.U32.AND P2, PT, RZ, UR56, PT ;  /* 0x00000038ff007c0c */ /* 0x000fe2000bf45070 */
[----:B------:R-:W-:Y:S01]  /*6d70*/  UISETP.NE.AND.EX UP1, UPT, UR63, URZ, UPT, UP0 ;  /* 0x000000ff3f00728c */ /* 0x000fe2000bf25300 */
[----:B------:R-:W-:Y:S01]  /*6d80*/  ISETP.NE.AND.EX P4, PT, R55, RZ, PT, P4 ;  /* 0x000000ff3700720c */ /* 0x000fe20003f85340 */
[----:B------:R-:W-:Y:S01]  /*6d90*/  UPLOP3.LUT UP0, UPT, UPT, UPT, UPT, 0x40, 0x4 ;  /* 0x000000000004789c */ /* 0x000fe20003f0e870 */
[----:B------:R-:W-:Y:S05]  /*6da0*/  ISETP.NE.AND.EX P2, PT, RZ, UR57, PT, P2 ;  /* 0x00000039ff007c0c */ /* 0x000fea000bf45320 */
[----:B------:R-:W-:Y:S06]  /*6db0*/  UISETP.NE.AND UP2, UPT, UR4, URZ, UPT ;  /* 0x000000ff0400728c */ /* 0x000fec000bf45270 */
[----:B------:R-:W-:Y:S05]  /*6dc0*/  PLOP3.LUT P1, PT, PT, PT, UP2, 0x80, 0x8 ;  /* 0x000000000008781c */ /* 0x000fea0003f2f028 */
[----:B------:R-:W-:Y:S06]  /*6dd0*/  @UP2 UPLOP3.LUT UP0, UPT, UPT, UPT, UP1, 0x80, 0x8 ;  /* 0x000000000008289c */ /* 0x000fec0003f0f010 */
[----:B------:R-:W-:Y:S01]  /*6de0*/  PLOP3.LUT P0, PT, PT, PT, UP0, 0x80, 0x8 ;  /* 0x000000000008781c */ /* 0x000fe20003f0f008 */
[----:B------:R-:W-:Y:S01]  /*6df0*/  @!UPT UIADD3 URZ, UPT, UPT, URZ, URZ, URZ ;  /* 0x000000fffffff290 */ /* 0x000fe2000fffe0ff */
[----:B------:R-:W-:Y:S11]  /*6e00*/  BRA.U !UP1, `(.L_x_108) ;  /* 0x00000001093c7547 */ /* 0x000ff6000b800000 */
[----:B------:R-:W-:Y:S01]  /*6e10*/  UISETP.NE.U32.AND UP0, UPT, UR56, URZ, UPT ;  /* 0x000000ff3800728c */ /* 0x000fe2000bf05070 */
[----:B------:R-:W-:Y:S01]  /*6e20*/  HFMA2 R0, -RZ, RZ, 0, 5.9604644775390625e-08 ;  /* 0x00000001ff007431 */ /* 0x000fe200000001ff */
[----:B------:R-:W1:Y:S01]  /*6e30*/  LDCU.64 UR8, c[0x0][0x358] ;  /* 0x00006b00ff0877ac */ /* 0x000e620008000a00 */
[----:B------:R-:W-:Y:S01]  /*6e40*/  IMAD.MOV.U32 R56, RZ, RZ, 0x1 ;  /* 0x00000001ff387424 */ /* 0x000fe200078e00ff */
[----:B------:R-:W-:Y:S06]  /*6e50*/  UISETP.NE.AND.EX UP0, UPT, UR57, URZ, UPT, UP0 ;  /* 0x000000ff3900728c */ /* 0x000fec000bf05300 */
[----:B------:R-:W-:Y:S05]  /*6e60*/  PLOP3.LUT P3, PT, PT, PT, UP0, 0x80, 0x8 ;  /* 0x000000000008781c */ /* 0x000fea0003f6f008 */
[----:B------:R-:W2:Y:S01]  /*6e70*/  @UP0 LDCU.64 UR4, c[0x0][0x988] ;  /* 0x00013100ff0407ac */ /* 0x000ea20008000a00 */
[----:B------:R-:W-:Y:S07]  /*6e80*/  @UP0 UIMAD UR6, UR45, UR62, URZ ;  /* 0x0000003e2d0602a4 */ /* 0x000fee000f8e02ff */
[----:B------:R-:W-:Y:S01]  /*6e90*/  @!P3 PRMT R56, R0, 0x7610, R56 ;  /* 0x000076100038b816 */ /* 0x000fe20000000038 */
[----:B--2---:R-:W-:Y:S06]  /*6ea0*/  @UP0 UIMAD.WIDE UR4, UR6, 0x4, UR4 ;  /* 0x00000004060408a5 */ /* 0x004fec000f8e0204 */
[----:B------:R-:W-:Y:S01]  /*6eb0*/  IMAD.U32 R4, RZ, RZ, UR4 ;  /* 0x00000004ff047e24 */ /* 0x000fe2000f8e00ff */
[----:B------:R-:W-:Y:S04]  /*6ec0*/  MOV R5, UR5 ;  /* 0x0000000500057c02 */ /* 0x000fe80008000f00 */
[----:B------:R-:W2:Y:S01]  /*6ed0*/  @!UP0 LDCU UR4, c[0x0][0x980] ;  /* 0x00013000ff0487ac */ /* 0x000ea20008000800 */
[----:B-1---5:R1:W5:Y:S02]  /*6ee0*/  @P3 LDG.E R27, desc[UR8][R4.64] ;  /* 0x00000008041b3981 */ /* 0x022364000c1e1900 */
[----:B-12---:R-:W-:Y:S02]  /*6ef0*/  @!P3 IMAD.U32 R27, RZ, RZ, UR4 ;  /* 0x00000004ff1bbe24 */ /* 0x006fe4000f8e00ff */
.L_x_108:
[----:B------:R-:W-:Y:S05]  /*6f00*/  @!P4 BRA `(.L_x_109) ;  /* 0x000000000024c947 */ /* 0x000fea0003800000 */
[----:B------:R-:W-:Y:S01]  /*6f10*/  ISETP.NE.U32.AND P3, PT, R52, RZ, PT ;  /* 0x000000ff3400720c */ /* 0x000fe20003f65070 */
[----:B------:R-:W1:Y:S03]  /*6f20*/  LDCU.64 UR4, c[0x0][0x358] ;  /* 0x00006b00ff0477ac */ /* 0x000e660008000a00 */
[----:B------:R-:W-:Y:S11]  /*6f30*/  ISETP.NE.AND.EX P3, PT, R53, RZ, PT, P3 ;  /* 0x000000ff3500720c */ /* 0x000ff60003f65330 */
[----:B------:R-:W-:Y:S02]  /*6f40*/  @!UPT UIADD3 URZ, UPT, UPT, URZ, URZ, URZ ;  /* 0x000000fffffff290 */ /* 0x000fe4000fffe0ff */
[----:B------:R-:W2:Y:S01]  /*6f50*/  @P3 LDC.64 R4, c[0x0][0x9a8] ;  /* 0x00026a00ff043b82 */ /* 0x000ea20000000a00 */
[----:B------:R-:W-:Y:S04]  /*6f60*/  @P3 IMAD R0, R54, UR45, RZ ;  /* 0x0000002d36003c24 */ /* 0x000fe8000f8e02ff */
[----:B--2---:R-:W-:Y:S05]  /*6f70*/  @P3 IMAD.WIDE R4, R0, 0x4, R4 ;  /* 0x0000000400043825 */ /* 0x004fea00078e0204 */
[----:B-1---5:R1:W5:Y:S02]  /*6f80*/  @P3 LDG.E R24, desc[UR4][R4.64] ;  /* 0x0000000404183981 */ /* 0x022364000c1e1900 */
[----:B-1----:R-:W2:Y:S02]  /*6f90*/  @!P3 LDC R24, c[0x0][0x9a0] ;  /* 0x00026800ff18bb82 */ /* 0x002ea40000000800 */
.L_x_109:
[----:B------:R-:W-:Y:S01]  /*6fa0*/  ULOP3.LUT UR4, UR51, 0x1, URZ, 0x3c, !UPT ;  /* 0x0000000133047892 */ /* 0x000fe2000f8e3cff */
[----:B-----5:R-:W-:Y:S01]  /*6fb0*/  FSETP.NEU.AND P3, PT, R27, RZ, PT ;  /* 0x000000ff1b00720b */ /* 0x020fe20003f6d000 */
[----:B------:R-:W1:Y:S01]  /*6fc0*/  LDCU.128 UR8, c[0x0][0xb80] ;  /* 0x00017000ff0877ac */ /* 0x000e620008000c00 */
[----:B------:R-:W-:Y:S01]  /*6fd0*/  IMAD.U32 R79, RZ, RZ, UR48 ;  /* 0x00000030ff4f7e24 */ /* 0x000fe2000f8e00ff */
[----:B------:R-:W-:Y:S01]  /*6fe0*/  SEL R5, RZ, 0xffffffff, P2 ;  /* 0xffffffffff057807 */ /* 0x000fe20001000000 */
[----:B------:R-:W-:Y:S01]  /*6ff0*/  IMAD.SHL.U32 R76, R62, 0x10, RZ ;  /* 0x000000103e4c7824 */ /* 0x000fe200078e00ff */
[----:B------:R-:W-:Y:S01]  /*7000*/  @P1 LOP3.LUT P2, RZ, R56, 0xff, RZ, 0xc0, !PT ;  /* 0x000000ff38ff1812 */ /* 0x000fe2000784c0ff */
[----:B------:R-:W-:Y:S01]  /*7010*/  IMAD.U32 R32, RZ, RZ, UR4 ;  /* 0x00000004ff207e24 */ /* 0x000fe2000f8e00ff */
[----:B------:R-:W-:Y:S01]  /*7020*/  @P1 SEL R4, RZ, 0xffffffff, P3 ;  /* 0xffffffffff041807 */ /* 0x000fe20001800000 */
[----:B------:R-:W-:Y:S01]  /*7030*/  IMAD.SHL.U32 R79, R79, 0x2000, RZ ;  /* 0x000020004f4f7824 */ /* 0x000fe200078e00ff */
[----:B------:R-:W3:Y:S01]  /*7040*/  LDCU.128 UR16, c[0x0][0xb90] ;  /* 0x00017200ff1077ac */ /* 0x000ee20008000c00 */
[----:B------:R-:W-:Y:S01]  /*7050*/  IMAD.SHL.U32 R75, R61, 0x10, RZ ;  /* 0x000000103d4b7824 */ /* 0x000fe200078e00ff */
[----:B------:R-:W-:Y:S01]  /*7060*/  @P0 SEL R4, R5, R4, !P2 ;  /* 0x0000000405040207 */ /* 0x000fe20005000000 */
[----:B------:R-:W-:Y:S01]  /*7070*/  IMAD.IADD R78, R66, 0x1, R79 ;  /* 0x00000001424e7824 */ /* 0x000fe200078e024f */
[----:B------:R-:W-:Y:S01]  /*7080*/  LEA R74, R22, UR46, 0x3 ;  /* 0x0000002e164a7c11 */ /* 0x000fe2000f8e18ff */
[----:B------:R-:W-:Y:S01]  /*7090*/  IMAD.MOV.U32 R80, RZ, RZ, 0x1 ;  /* 0x00000001ff507424 */ /* 0x000fe200078e00ff */
[----:B------:R-:W-:Y:S01]  /*70a0*/  @P1 LOP3.LUT R4, R4, 0x1, RZ, 0xc0, !PT ;  /* 0x0000000104041812 */ /* 0x000fe200078ec0ff */
[----:B------:R-:W-:Y:S01]  /*70b0*/  IMAD.IADD R77, R78, 0x1, R76 ;  /* 0x000000014e4d7824 */ /* 0x000fe200078e024c */
[----:B------:R-:W-:Y:S01]  /*70c0*/  SHF.L.U32 R3, R64, 0x1f, RZ ;  /* 0x0000001f40037819 */ /* 0x000fe200000006ff */
[----:B------:R-:W-:Y:S01]  /*70d0*/  USHF.L.U32 UR12, UR44, 0x6, URZ ;  /* 0x000000062c0c7899 */ /* 0x000fe200080006ff */
[----:B------:R-:W-:Y:S01]  /*70e0*/  ISETP.NE.U32.OR P5, PT, R4, 0x1, !P1 ;  /* 0x000000010400780c */ /* 0x000fe20004fa5470 */
[----:B------:R-:W-:Y:S01]  /*70f0*/  IMAD.U32 R4, RZ, RZ, UR48 ;  /* 0x00000030ff047e24 */ /* 0x000fe2000f8e00ff */
[----:B------:R-:W4:Y:S01]  /*7100*/  LDCU UR13, c[0x0][0xba0] ;  /* 0x00017400ff0d77ac */ /* 0x000f220008000800 */
[----:B------:R-:W-:Y:S01]  /*7110*/  PLOP3.LUT P2, PT, PT, PT, UP1, 0x80, 0x8 ;  /* 0x000000000008781c */ /* 0x000fe20003f4f018 */
[----:B------:R-:W-:Y:S01]  /*7120*/  BSSY B1, `(.L_x_110) ;  /* 0x000004d000017945 */ /* 0x000fe20003800000 */
[----:B------:R-:W-:Y:S01]  /*7130*/  LOP3.LUT P4, R72, R56, 0xff, RZ, 0xc0, !PT ;  /* 0x000000ff38487812 */ /* 0x000fe2000788c0ff */
[----:B------:R-:W-:Y:S01]  /*7140*/  IMAD.U32 R71, RZ, RZ, UR12 ;  /* 0x0000000cff477e24 */ /* 0x000fe2000f8e00ff */
[----:B------:R-:W-:Y:S01]  /*7150*/  LEA R0, R4, UR46, 0x3 ;  /* 0x0000002e04007c11 */ /* 0x000fe2000f8e18ff */
[----:B------:R-:W-:Y:S01]  /*7160*/  IMAD.IADD R25, R23, 0x1, R2 ;  /* 0x0000000117197824 */ /* 0x000fe200078e0202 */
[----:B------:R-:W-:Y:S01]  /*7170*/  SEL R4, RZ, 0xffffffff, P3 ;  /* 0xffffffffff047807 */ /* 0x000fe20001800000 */
[----:B------:R-:W-:Y:S01]  /*7180*/  IMAD.U32 R81, RZ, RZ, UR48 ;  /* 0x00000030ff517e24 */ /* 0x000fe2000f8e00ff */
[----:B------:R-:W-:Y:S02]  /*7190*/  P2R R73, PR, RZ, 0x20 ;  /* 0x00000020ff497803 */ /* 0x000fe40000000000 */
[----:B------:R-:W-:Y:S02]  /*71a0*/  CS2R R38, SRZ ;  /* 0x0000000000267805 */ /* 0x000fe4000001ff00 */
[----:B------:R-:W-:Y:S02]  /*71b0*/  @P5 SHF.L.U32 R9, R32, 0x1f, RZ ;  /* 0x0000001f20095819 */ /* 0x000fe400000006ff */
[----:B------:R-:W-:Y:S02]  /*71c0*/  CS2R R36, SRZ ;  /* 0x0000000000247805 */ /* 0x000fe4000001ff00 */
[----:B------:R-:W-:Y:S02]  /*71d0*/  CS2R R42, SRZ ;  /* 0x00000000002a7805 */ /* 0x000fe4000001ff00 */
[----:B------:R-:W-:Y:S01]  /*71e0*/  @P2 SEL R4, R5, R4, !P4 ;  /* 0x0000000405042207 */ /* 0x000fe20006000000 */
[----:B------:R-:W2:Y:S01]  /*71f0*/  @P5 SYNCS.PHASECHK.TRANS64.TRYWAIT P1, [R0+URZ+0x100], R9 ;  /* 0x00010009000055a7 */ /* 0x000ea200080211ff */
[----:B-1----:R-:W-:Y:S01]  /*7200*/  UIMAD.WIDE.U32 UR4, UR12, UR9, URZ ;  /* 0x000000090c0472a5 */ /* 0x002fe2000f8e00ff */
[----:B------:R-:W-:Y:S01]  /*7210*/  CS2R R40, SRZ ;  /* 0x0000000000287805 */ /* 0x000fe2000001ff00 */
[----:B------:R-:W-:Y:S01]  /*7220*/  UISETP.NE.AND UP0, UPT, UR8, 0x1, UPT ;  /* 0x000000010800788c */ /* 0x000fe2000bf05270 */
[----:B------:R-:W-:Y:S01]  /*7230*/  IMAD.IADD R35, R78, 0x1, R75 ;  /* 0x000000014e237824 */ /* 0x000fe200078e024b */
[----:B------:R-:W-:Y:S01]  /*7240*/  USHF.R.U32.HI UR5, URZ, UR10, UR5 ;  /* 0x0000000aff057299 */ /* 0x000fe20008011605 */
[----:B------:R-:W-:Y:S01]  /*7250*/  IMAD.IADD R34, R65, 0x1, R77 ;  /* 0x0000000141227824 */ /* 0x000fe200078e024d */
[----:B------:R-:W-:Y:S02]  /*7260*/  LOP3.LUT R4, R4, 0x1, RZ, 0xc0, !PT ;  /* 0x0000000104047812 */ /* 0x000fe400078ec0ff */
[----:B------:R-:W-:Y:S01]  /*7270*/  CS2R R46, SRZ ;  /* 0x00000000002e7805 */ /* 0x000fe2000001ff00 */
[----:B------:R-:W-:Y:S01]  /*7280*/  USEL UR5, UR12, UR5, !UP0 ;  /* 0x000000050c057287 */ /* 0x000fe2000c000000 */
[----:B------:R-:W-:Y:S01]  /*7290*/  CS2R R44, SRZ ;  /* 0x00000000002c7805 */ /* 0x000fe2000001ff00 */
[----:B------:R-:W-:Y:S01]  /*72a0*/  UISETP.NE.AND UP0, UPT, UR11, 0x1, UPT ;  /* 0x000000010b00788c */ /* 0x000fe2000bf05270 */
[----:B------:R-:W-:Y:S01]  /*72b0*/  CS2R R50, SRZ ;  /* 0x0000000000327805 */ /* 0x000fe2000001ff00 */
[----:B---3--:R-:W-:Y:S01]  /*72c0*/  UIMAD.WIDE.U32 UR6, UR5, UR16, URZ ;  /* 0x00000010050672a5 */ /* 0x008fe2000f8e00ff */
[----:B------:R-:W-:Y:S01]  /*72d0*/  CS2R R48, SRZ ;  /* 0x0000000000307805 */ /* 0x000fe2000001ff00 */
[----:B------:R-:W-:Y:S01]  /*72e0*/  IMAD R6, RZ, RZ, -UR5 ;  /* 0x80000005ff067e24 */ /* 0x000fe2000f8e02ff */
[----:B------:R1:W3:Y:S01]  /*72f0*/  SYNCS.PHASECHK.TRANS64.TRYWAIT P0, [R74+URZ+0x150], R3 ;  /* 0x000150034a0075a7 */ /* 0x0002e200080011ff */
[----:B------:R-:W-:Y:S02]  /*7300*/  IMAD.U32 R70, RZ, RZ, UR5 ;  /* 0x00000005ff467e24 */ /* 0x000fe4000f8e00ff */
[----:B------:R-:W-:Y:S01]  /*7310*/  IMAD R71, R6, UR8, R71 ;  /* 0x0000000806477c24 */ /* 0x000fe2000f8e0247 */
[----:B------:R-:W-:Y:S02]  /*7320*/  UMOV UR4, UR7 ;  /* 0x0000000700047c82 */ /* 0x000fe40008000000 */
[----:B------:R-:W-:Y:S04]  /*7330*/  USHF.R.U32.HI UR4, URZ, UR17, UR4 ;  /* 0x00000011ff047299 */ /* 0x000fe80008011604 */
[----:B------:R-:W-:Y:S02]  /*7340*/  USEL UR4, UR5, UR4, !UP0 ;  /* 0x0000000405047287 */ /* 0x000fe4000c000000 */
[----:B------:R-:W-:Y:S02]  /*7350*/  UISETP.NE.AND UP0, UPT, UR18, 0x1, UPT ;  /* 0x000000011200788c */ /* 0x000fe4000bf05270 */
[----:B------:R-:W-:Y:S02]  /*7360*/  UIMAD.WIDE.U32 UR6, UR4, UR19, URZ ;  /* 0x00000013040672a5 */ /* 0x000fe4000f8e00ff */
[----:B------:R-:W-:Y:S02]  /*7370*/  IMAD.U32 R69, RZ, RZ, UR4 ;  /* 0x00000004ff457e24 */ /* 0x000fe4000f8e00ff */
[----:B------:R-:W-:Y:S01]  /*7380*/  PLOP3.LUT P2, PT, PT, PT, UP0, 0x80, 0x8 ;  /* 0x000000000008781c */ /* 0x000fe20003f4f008 */
[----:B------:R-:W-:Y:S02]  /*7390*/  IMAD R7, RZ, RZ, -UR4 ;  /* 0x80000004ff077e24 */ /* 0x000fe4000f8e02ff */
[----:B------:R-:W-:Y:S01]  /*73a0*/  UMOV UR6, UR7 ;  /* 0x0000000700067c82 */ /* 0x000fe20008000000 */
[----:B------:R-:W-:Y:S01]  /*73b0*/  IMAD.U32 R68, RZ, RZ, UR4 ;  /* 0x00000004ff447e24 */ /* 0x000fe2000f8e00ff */
[----:B----4-:R-:W-:Y:S01]  /*73c0*/  USHF.R.U32.HI UR6, URZ, UR13, UR6 ;  /* 0x0000000dff067299 */ /* 0x010fe20008011606 */
[----:B------:R-:W-:Y:S05]  /*73d0*/  IMAD R70, R7, UR11, R70 ;  /* 0x0000000b07467c24 */ /* 0x000fea000f8e0246 */
[----:B------:R-:W-:Y:S02]  /*73e0*/  SEL R69, R69, UR6, !P2 ;  /* 0x0000000645457c07 */ /* 0x000fe4000d000000 */
[----:B------:R-:W-:Y:S03]  /*73f0*/  ISETP.NE.U32.AND P2, PT, R4, 0x1, PT ;  /* 0x000000010400780c */ /* 0x000fe60003f45070 */
[----:B------:R-:W-:Y:S01]  /*7400*/  IMAD.MOV R5, RZ, RZ, -R69 ;  /* 0x000000ffff057224 */ /* 0x000fe200078e0a45 */
[----:B------:R-:W-:Y:S03]  /*7410*/  P2R R82, PR, RZ, 0x4 ;  /* 0x00000004ff527803 */ /* 0x000fe60000000000 */
[----:B------:R-:W-:Y:S01]  /*7420*/  IMAD R68, R5, UR18, R68 ;  /* 0x0000001205447c24 */ /* 0x000fe2000f8e0244 */
[----:B--2---:R-:W-:Y:S01]  /*7430*/  @P5 SEL R80, RZ, 0x1, !P1 ;  /* 0x00000001ff505807 */ /* 0x004fe20004800000 */
[----:B-1----:R-:W-:Y:S06]  /*7440*/  @!P5 BRA `(.L_x_111) ;  /* 0x000000000068d947 */ /* 0x002fec0003800000 */
[----:B------:R-:W-:Y:S01]  /*7450*/  ISETP.NE.AND P1, PT, R80, RZ, PT ;  /* 0x000000ff5000720c */ /* 0x000fe20003f25270 */
[----:B------:R-:W-:Y:S01]  /*7460*/  BSSY B0, `(.L_x_112) ;  /* 0x000000d000007945 */ /* 0x000fe20003800000 */
[----:B------:R-:W-:Y:S02]  /*7470*/  CS2R R50, SRZ ;  /* 0x0000000000327805 */ /* 0x000fe4000001ff00 */
[----:B------:R-:W-:Y:S02]  /*7480*/  CS2R R48, SRZ ;  /* 0x0000000000307805 */ /* 0x000fe4000001ff00 */
[----:B------:R-:W-:Y:S02]  /*7490*/  CS2R R46, SRZ ;  /* 0x00000000002e7805 */ /* 0x000fe4000001ff00 */
[----:B------:R-:W-:Y:S02]  /*74a0*/  CS2R R44, SRZ ;  /* 0x00000000002c7805 */ /* 0x000fe4000001ff00 */
[----:B------:R-:W-:Y:S02]  /*74b0*/  CS2R R42, SRZ ;  /* 0x00000000002a7805 */ /* 0x000fe4000001ff00 */
[----:B------:R-:W-:Y:S02]  /*74c0*/  CS2R R40, SRZ ;  /* 0x0000000000287805 */ /* 0x000fe4000001ff00 */
[----:B------:R-:W-:Y:S02]  /*74d0*/  CS2R R38, SRZ ;  /* 0x0000000000267805 */ /* 0x000fe4000001ff00 */
[----:B------:R-:W-:Y:S01]  /*74e0*/  CS2R R36, SRZ ;  /* 0x0000000000247805 */ /* 0x000fe2000001ff00 */
[----:B------:R-:W-:Y:S06]  /*74f0*/  @P1 BRA `(.L_x_113) ;  /* 0x00000000000c1947 */ /* 0x000fec0003800000 */
[----:B------:R-:W-:Y:S04]  /*7500*/  SHF.L.U32 R5, R32, 0x1f, RZ ;  /* 0x0000001f20057819 */ /* 0x000fe800000006ff */
[----:B------:R-:W1:Y:S02]  /*7510*/  SYNCS.PHASECHK.TRANS64.TRYWAIT P1, [R0+URZ+0x100], R5 ;  /* 0x00010005000075a7 */ /* 0x000e6400080211ff */
[----:B-1----:R-:W-:Y:S05]  /*7520*/  @!P1 BRA `(.L_x_114) ;  /* 0x0000002400309947 */ /* 0x002fea0003800000 */
.L_x_113:
[----:B------:R-:W-:Y:S05]  /*7530*/  BSYNC B0 ;  /* 0x0000000000007941 */ /* 0x000fea0003800000 */
.L_x_112:
[----:B------:R-:W-:Y:S01]  /*7540*/  ISETP.NE.AND P1, PT, R82, RZ, PT ;  /* 0x000000ff5200720c */ /* 0x000fe20003f25270 */
[----:B------:R-:W-:Y:S04]  /*7550*/  UIADD3 UR4, UPT, UPT, UR48, 0x1, URZ ;  /* 0x0000000130047890 */ /* 0x000fe8000fffe0ff */
[----:B------:R-:W-:Y:S04]  /*7560*/  UISETP.NE.AND UP0, UPT, UR4, 0x3, UPT ;  /* 0x000000030400788c */ /* 0x000fe8000bf05270 */
[----:B------:R-:W-:Y:S02]  /*7570*/  USEL UR5, URZ, 0x1, UP0 ;  /* 0x00000001ff057887 */ /* 0x000fe40008000000 */
[----:B------:R-:W-:Y:S02]  /*7580*/  USEL UR4, UR4, URZ, UP0 ;  /* 0x000000ff04047287 */ /* 0x000fe40008000000 */
[----:B------:R2:W4:Y:S02]  /*7590*/  @P1 LDS.128 R48, [R78] ;  /* 0x000000004e301984 */ /* 0x0005240000000c00 */
[----:B------:R-:W-:Y:S02]  /*75a0*/  LOP3.LUT R32, R32, UR5, RZ, 0x3c, !PT ;  /* 0x0000000520207c12 */ /* 0x000fe4000f8e3cff */
[----:B------:R2:W1:Y:S01]  /*75b0*/  @P1 LDS.128 R44, [R77+0x10] ;  /* 0x000010004d2c1984 */ /* 0x0004620000000c00 */
[----:B------:R-:W-:Y:S03]  /*75c0*/  IMAD.U32 R81, RZ, RZ, UR4 ;  /* 0x00000004ff517e24 */ /* 0x000fe6000f8e00ff */
[----:B------:R2:W1:Y:S04]  /*75d0*/  @P1 LDS.128 R40, [R35+0x20] ;  /* 0x0000200023281984 */ /* 0x0004680000000c00 */
[----:B------:R2:W1:Y:S02]  /*75e0*/  @P1 LDS.128 R36, [R34+0x10] ;  /* 0x0000100022241984 */ /* 0x0004640000000c00 */
.L_x_111:
[----:B------:R-:W-:Y:S05]  /*75f0*/  BSYNC B1 ;  /* 0x0000000000017941 */ /* 0x000fea0003800000 */
.L_x_110:
[----:B-1----:R-:W-:Y:S04]  /*7600*/  SHF.R.U32.HI R0, RZ, 0x15, R25 ;  /* 0x00000015ff007819 */ /* 0x002fe80000011619 */
[----:B------:R-:W-:Y:S01]  /*7610*/  LOP3.LUT P1, RZ, R0, 0x3, R57, 0x48, !PT ;  /* 0x0000000300ff7812 */ /* 0x000fe20007824839 */
[----:B------:R-:W-:Y:S01]  /*7620*/  @!UPT UIADD3 URZ, UPT, UPT, URZ, URZ, URZ ;  /* 0x000000fffffff290 */ /* 0x000fe2000fffe0ff */
[----:B---3--:R-:W-:Y:S11]  /*7630*/  @P0 BRA `(.L_x_115) ;  /* 0x0000000000080947 */ /* 0x008ff60003800000 */
[----:B------:R-:W1:Y:S02]  /*7640*/  SYNCS.PHASECHK.TRANS64.TRYWAIT P0, [R74+URZ+0x150], R3 ;  /* 0x000150034a0075a7 */ /* 0x000e6400080011ff */
[----:B-1----:R-:W-:Y:S05]  /*7650*/  @!P0 BRA `(.L_x_116) ;  /* 0x0000002000f88947 */ /* 0x002fea0003800000 */
.L_x_115:
[----:B------:R-:W-:Y:S05]  /*7660*/  @!P1 BRA `(.L_x_117) ;  /* 0x0000000000409947 */ /* 0x000fea0003800000 */
[----:B------:R-:W3:Y:S01]  /*7670*/  LDCU.64 UR8, c[0x4][0x70] ;  /* 0x01000e00ff0877ac */ /* 0x000ee20008000a00 */
[----:B-1----:R-:W-:Y:S01]  /*7680*/  MOV R3, 0x0 ;  /* 0x0000000000037802 */ /* 0x002fe20000000f00 */
[----:B------:R-:W-:Y:S02]  /*7690*/  HFMA2 R12, -RZ, RZ, 0, 5.9604644775390625e-08 ;  /* 0x00000001ff0c7431 */ /* 0x000fe400000001ff */
[----:B------:R-:W-:Y:S02]  /*76a0*/  IMAD.MOV.U32 R8, RZ, RZ, 0x192 ;  /* 0x00000192ff087424 */ /* 0x000fe400078e00ff */
[----:B------:R-:W-:Y:S01]  /*76b0*/  IMAD.MOV.U32 R13, RZ, RZ, RZ ;  /* 0x000000ffff0d7224 */ /* 0x000fe200078e00ff */
[----:B------:R-:W1:Y:S01]  /*76c0*/  LDCU.64 UR6, c[0x4][0x78] ;  /* 0x01000f00ff0677ac */ /* 0x000e620008000a00 */
[----:B------:R-:W2:Y:S01]  /*76d0*/  LDC.64 R2, c[0x4][R3] ;  /* 0x0100000003027b82 */ /* 0x000ea20000000a00 */
[----:B------:R-:W5:Y:S01]  /*76e0*/  LDCU.64 UR4, c[0x4][0x10] ;  /* 0x01000200ff0477ac */ /* 0x000f620008000a00 */
[----:B---3--:R-:W-:Y:S01]  /*76f0*/  MOV R5, UR9 ;  /* 0x0000000900057c02 */ /* 0x008fe20008000f00 */
[----:B------:R-:W-:Y:S01]  /*7700*/  IMAD.U32 R4, RZ, RZ, UR8 ;  /* 0x00000008ff047e24 */ /* 0x000fe2000f8e00ff */
[----:B-1----:R-:W-:Y:S01]  /*7710*/  MOV R7, UR7 ;  /* 0x0000000700077c02 */ /* 0x002fe20008000f00 */
[----:B------:R-:W-:Y:S01]  /*7720*/  IMAD.U32 R6, RZ, RZ, UR6 ;  /* 0x00000006ff067e24 */ /* 0x000fe2000f8e00ff */
[----:B-----5:R-:W-:Y:S01]  /*7730*/  MOV R11, UR5 ;  /* 0x00000005000b7c02 */ /* 0x020fe20008000f00 */
[----:B------:R-:W-:Y:S02]  /*7740*/  IMAD.U32 R10, RZ, RZ, UR4 ;  /* 0x00000004ff0a7e24 */ /* 0x000fe4000f8e00ff */
[----:B------:R-:W-:Y:S07]  /*7750*/  LEPC R20, `(.L_x_117) ;  /* 0x000000001014794e */ /* 0x000fee0000000000 */
[----:B--2-4-:R-:W-:Y:S05]  /*7760*/  CALL.ABS.NOINC R2 ;  /* 0x0000000002007343 */ /* 0x014fea0003c00000 */
.L_x_117:
[----:B----4-:R-:W-:Y:S01]  /*7770*/  LOP3.LUT R20, R48, 0xffffe000, RZ, 0xc0, !PT ;  /* 0xffffe00030147812 */ /* 0x010fe200078ec0ff */
[----:B------:R-:W-:Y:S05]  /*7780*/  WARPSYNC.ALL ;  /* 0x0000000000007948 */ /* 0x000fea0003800000 */
[----:B------:R-:W-:Y:S01]  /*7790*/  R2UR UR4, R25 ;  /* 0x00000000190472ca */ /* 0x000fe200000e0000 */
[----:B------:R-:W-:Y:S01]  /*77a0*/  BSSY.RECONVERGENT B0, `(.L_x_118) ;  /* 0x0000060000007945 */ /* 0x000fe20003800200 */
[----:B------:R-:W-:Y:S02]  /*77b0*/  LOP3.LUT R21, R49, 0xffffe000, RZ, 0xc0, !PT ;  /* 0xffffe00031157812 */ /* 0x000fe400078ec0ff */
[----:B------:R-:W-:Y:S02]  /*77c0*/  LOP3.LUT R26, R50, 0xffffe000, RZ, 0xc0, !PT ;  /* 0xffffe000321a7812 */ /* 0x000fe400078ec0ff */
[----:B------:R-:W-:Y:S02]  /*77d0*/  LOP3.LUT R33, R44, 0xffffe000, RZ, 0xc0, !PT ;  /* 0xffffe0002c217812 */ /* 0x000fe400078ec0ff */
[----:B------:R-:W-:Y:S05]  /*77e0*/  ISETP.NE.AND P0, PT, R67, RZ, PT ;  /* 0x000000ff4300720c */ /* 0x000fea0003f05270 */
[----:B------:R-:W3:Y:S02]  /*77f0*/  LDTM.x16 R4, tmem[UR4] ;  /* 0x00000004000479ee */ /* 0x000ee40008240000 */
[C---:B---3--:R-:W-:Y:S01]  /*7800*/  FMUL R0, R24.reuse, R4 ;  /* 0x0000000418007220 */ /* 0x048fe20000400000 */
[C---:B------:R-:W-:Y:S01]  /*7810*/  FMUL R2, R24.reuse, R5 ;  /* 0x0000000518027220 */ /* 0x040fe20000400000 */
[C---:B-1----:R-:W-:Y:S01]  /*7820*/  FMUL R3, R24.reuse, R6 ;  /* 0x0000000618037220 */ /* 0x042fe20000400000 */
[----:B------:R-:W-:Y:S01]  /*7830*/  FMUL R7, R24, R7 ;  /* 0x0000000718077220 */ /* 0x000fe20000400000 */
[----:B------:R-:W-:Y:S01]  /*7840*/  FFMA R28, R27, R20, R0 ;  /* 0x000000141b1c7223 */ /* 0x000fe20000000000 */
[----:B------:R-:W-:Y:S01]  /*7850*/  LOP3.LUT R20, R51, 0xffffe000, RZ, 0xc0, !PT ;  /* 0xffffe00033147812 */ /* 0x000fe200078ec0ff */
[C---:B------:R-:W-:Y:S01]  /*7860*/  FFMA R29, R27.reuse, R21, R2 ;  /* 0x000000151b1d7223 */ /* 0x040fe20000000002 */
[----:B------:R-:W-:Y:S01]  /*7870*/  LOP3.LUT R21, R46, 0xffffe000, RZ, 0xc0, !PT ;  /* 0xffffe0002e157812 */ /* 0x000fe200078ec0ff */
[----:B------:R-:W-:Y:S01]  /*7880*/  FFMA R30, R27, R26, R3 ;  /* 0x0000001a1b1e7223 */ /* 0x000fe20000000003 */
[----:B------:R-:W-:Y:S01]  /*7890*/  LOP3.LUT R26, R45, 0xffffe000, RZ, 0xc0, !PT ;  /* 0xffffe0002d1a7812 */ /* 0x000fe200078ec0ff */
[----:B------:R-:W-:Y:S01]  /*78a0*/  FFMA R31, R27, R20, R7 ;  /* 0x000000141b1f7223 */ /* 0x000fe20000000007 */
[----:B------:R-:W-:Y:S01]  /*78b0*/  LOP3.LUT R20, R47, 0xffffe000, RZ, 0xc0, !PT ;  /* 0xffffe0002f147812 */ /* 0x000fe200078ec0ff */
[C---:B------:R-:W-:Y:S01]  /*78c0*/  FMUL R4, R24.reuse, R8 ;  /* 0x0000000818047220 */ /* 0x040fe20000400000 */
[----:B------:R-:W-:Y:S01]  /*78d0*/  F2FP.TF32.F32.PACK_B R28, R28 ;  /* 0x0000001cff1c723e */ /* 0x000fe200024050ff */
[C---:B------:R-:W-:Y:S01]  /*78e0*/  FMUL R5, R24.reuse, R9 ;  /* 0x0000000918057220 */ /* 0x040fe20000400000 */
[----:B------:R-:W-:Y:S01]  /*78f0*/  F2FP.TF32.F32.PACK_B R29, R29 ;  /* 0x0000001dff1d723e */ /* 0x000fe200024050ff */
[C---:B------:R-:W-:Y:S01]  /*7900*/  FMUL R6, R24.reuse, R10 ;  /* 0x0000000a18067220 */ /* 0x040fe20000400000 */
[----:B------:R-:W-:Y:S01]  /*7910*/  FMUL R11, R24, R11 ;  /* 0x0000000b180b7220 */ /* 0x000fe20000400000 */
[----:B------:R-:W-:Y:S01]  /*7920*/  F2FP.TF32.F32.PACK_B R30, R30 ;  /* 0x0000001eff1e723e */ /* 0x000fe200024050ff */
[C---:B------:R-:W-:Y:S01]  /*7930*/  FFMA R4, R27.reuse, R33, R4 ;  /* 0x000000211b047223 */ /* 0x040fe20000000004 */
[----:B------:R-:W-:Y:S01]  /*7940*/  F2FP.TF32.F32.PACK_B R31, R31 ;  /* 0x0000001fff1f723e */ /* 0x000fe200024050ff */
[C---:B------:R-:W-:Y:S01]  /*7950*/  FFMA R5, R27.reuse, R26, R5 ;  /* 0x0000001a1b057223 */ /* 0x040fe20000000005 */
[C---:B------:R-:W-:Y:S01]  /*7960*/  FFMA R6, R27.reuse, R21, R6 ;  /* 0x000000151b067223 */ /* 0x040fe20000000006 */
[----:B------:R-:W-:Y:S01]  /*7970*/  FFMA R7, R27, R20, R11 ;  /* 0x000000141b077223 */ /* 0x000fe2000000000b */
[----:B------:R-:W-:Y:S01]  /*7980*/  LOP3.LUT R33, R40, 0xffffe000, RZ, 0xc0, !PT ;  /* 0xffffe00028217812 */ /* 0x000fe200078ec0ff */
[----:B------:R1:W-:Y:S01]  /*7990*/  STS.128 [R78], R28 ;  /* 0x0000001c4e007388 */ /* 0x0003e20000000c00 */
[----:B------:R-:W-:Y:S01]  /*79a0*/  LOP3.LUT R26, R41, 0xffffe000, RZ, 0xc0, !PT ;  /* 0xffffe000291a7812 */ /* 0x000fe200078ec0ff */
[C---:B------:R-:W-:Y:S01]  /*79b0*/  FMUL R8, R24.reuse, R12 ;  /* 0x0000000c18087220 */ /* 0x040fe20000400000 */
[----:B------:R-:W-:Y:S01]  /*79c0*/  FMUL R9, R24, R13 ;  /* 0x0000000d18097220 */ /* 0x000fe20000400000 */
[----:B------:R-:W-:Y:S01]  /*79d0*/  LOP3.LUT R21, R42, 0xffffe000, RZ, 0xc0, !PT ;  /* 0xffffe0002a157812 */ /* 0x000fe200078ec0ff */
[C---:B------:R-:W-:Y:S01]  /*79e0*/  FMUL R10, R24.reuse, R14 ;  /* 0x0000000e180a7220 */ /* 0x040fe20000400000 */
[----:B------:R-:W-:Y:S01]  /*79f0*/  LOP3.LUT R20, R43, 0xffffe000, RZ, 0xc0, !PT ;  /* 0xffffe0002b147812 */ /* 0x000fe200078ec0ff */
[----:B------:R-:W-:Y:S01]  /*7a00*/  FMUL R15, R24, R15 ;  /* 0x0000000f180f7220 */ /* 0x000fe20000400000 */
[----:B------:R-:W-:Y:S01]  /*7a10*/  F2FP.TF32.F32.PACK_B R4, R4 ;  /* 0x00000004ff04723e */ /* 0x000fe200024050ff */
[C---:B------:R-:W-:Y:S01]  /*7a20*/  FFMA R8, R27.reuse, R33, R8 ;  /* 0x000000211b087223 */ /* 0x040fe20000000008 */
[----:B------:R-:W-:Y:S01]  /*7a30*/  F2FP.TF32.F32.PACK_B R5, R5 ;  /* 0x00000005ff05723e */ /* 0x000fe200024050ff */
[C---:B------:R-:W-:Y:S01]  /*7a40*/  FFMA R9, R27.reuse, R26, R9 ;  /* 0x0000001a1b097223 */ /* 0x040fe20000000009 */
[----:B------:R-:W-:Y:S01]  /*7a50*/  F2FP.TF32.F32.PACK_B R6, R6 ;  /* 0x00000006ff06723e */ /* 0x000fe200024050ff */
[C---:B------:R-:W-:Y:S01]  /*7a60*/  FFMA R10, R27.reuse, R21, R10 ;  /* 0x000000151b0a7223 */ /* 0x040fe2000000000a */
[----:B------:R-:W-:Y:S01]  /*7a70*/  F2FP.TF32.F32.PACK_B R7, R7 ;  /* 0x00000007ff07723e */ /* 0x000fe200024050ff */
[----:B------:R-:W-:Y:S01]  /*7a80*/  FFMA R11, R27, R20, R15 ;  /* 0x000000141b0b7223 */ /* 0x000fe2000000000f */
[----:B------:R-:W-:Y:S01]  /*7a90*/  LOP3.LUT R33, R36, 0xffffe000, RZ, 0xc0, !PT ;  /* 0xffffe00024217812 */ /* 0x000fe200078ec0ff */
[C---:B------:R-:W-:Y:S01]  /*7aa0*/  FMUL R12, R24.reuse, R16 ;  /* 0x00000010180c7220 */ /* 0x040fe20000400000 */
[----:B------:R-:W-:Y:S01]  /*7ab0*/  LOP3.LUT R26, R37, 0xffffe000, RZ, 0xc0, !PT ;  /* 0xffffe000251a7812 */ /* 0x000fe200078ec0ff */
[----:B------:R1:W-:Y:S01]  /*7ac0*/  STS.128 [R77+0x10], R4 ;  /* 0x000010044d007388 */ /* 0x0003e20000000c00 */
        /* <DEDUP_REMOVED lines=13> */
[----:B------:R-:W-:Y:S02]  /*7ba0*/  F2FP.TF32.F32.PACK_B R12, R12 ;  /* 0x0000000cff0c723e */ /* 0x000fe400024050ff */
[----:B------:R-:W-:Y:S01]  /*7bb0*/  F2FP.TF32.F32.PACK_B R13, R13 ;  /* 0x0000000dff0d723e */ /* 0x000fe200024050ff */
[----:B------:R1:W-:Y:S01]  /*7bc0*/  STS.128 [R35+0x20], R8 ;  /* 0x0000200823007388 */ /* 0x0003e20000000c00 */
[----:B------:R-:W-:Y:S02]  /*7bd0*/  F2FP.TF32.F32.PACK_B R14, R14 ;  /* 0x0000000eff0e723e */ /* 0x000fe400024050ff */
[----:B------:R-:W-:Y:S05]  /*7be0*/  F2FP.TF32.F32.PACK_B R15, R15 ;  /* 0x0000000fff0f723e */ /* 0x000fea00024050ff */
[----:B------:R1:W-:Y:S01]  /*7bf0*/  STS.128 [R34+0x10], R12 ;  /* 0x0000100c22007388 */ /* 0x0003e20000000c00 */
[----:B------:R-:W-:Y:S01]  /*7c00*/  @!PT LDS RZ, [RZ] ;  /* 0x00000000fffff984 */ /* 0x000fe20000000800 */
[----:B------:R-:W-:Y:S01]  /*7c10*/  @!PT LDS RZ, [RZ] ;  /* 0x00000000fffff984 */ /* 0x000fe20000000800 */
[----:B------:R-:W-:Y:S01]  /*7c20*/  @!PT LDS RZ, [RZ] ;  /* 0x00000000fffff984 */ /* 0x000fe20000000800 */
[----:B------:R-:W-:Y:S01]  /*7c30*/  @!PT LDS RZ, [RZ] ;  /* 0x00000000fffff984 */ /* 0x000fe20000000800 */
[----:B------:R3:W-:Y:S07]  /*7c40*/  MEMBAR.ALL.CTA ;  /* 0x0000000000007992 */ /* 0x0007ee0000008000 */
[----:B---3--:R-:W3:Y:S02]  /*7c50*/  FENCE.VIEW.ASYNC.S ;  /* 0x00000000000073c6 */ /* 0x008ee40000000000 */
[----:B---3--:R-:W-:Y:S06]  /*7c60*/  BAR.SYNC.DEFER_BLOCKING 0x1, 0x80 ;  /* 0x0042000000007b1d */ /* 0x008fec0000010000 */
[----:B------:R-:W-:Y:S05]  /*7c70*/  @P0 BRA `(.L_x_119) ;  /* 0x0000000000480947 */ /* 0x000fea0003800000 */
[----:B------:R-:W3:Y:S01]  /*7c80*/  LDCU.64 UR14, c[0x0][0x348] ;  /* 0x00006900ff0e77ac */ /* 0x000ee20008000a00 */
[----:B------:R-:W-:Y:S02]  /*7c90*/  R2UR UR6, R79 ;  /* 0x000000004f0672ca */ /* 0x000fe400000e0000 */
[----:B------:R-:W-:Y:S01]  /*7ca0*/  R2UR UR10, R71 ;  /* 0x00000000470a72ca */ /* 0x000fe200000e0000 */
[----:B------:R-:W-:Y:S01]  /*7cb0*/  UMOV UR9, UR47 ;  /* 0x0000002f00097c82 */ /* 0x000fe20008000000 */
[----:B------:R-:W-:Y:S01]  /*7cc0*/  R2UR UR11, R70 ;  /* 0x00000000460b72ca */ /* 0x000fe200000e0000 */
[----:B------:R-:W-:Y:S01]  /*7cd0*/  UIADD3 UR7, UPT, UPT, UR47, 0x20, URZ ;  /* 0x000000202f077890 */ /* 0x000fe2000fffe0ff */
[----:B------:R-:W-:Y:S02]  /*7ce0*/  R2UR UR12, R68 ;  /* 0x00000000440c72ca */ /* 0x000fe400000e0000 */
[----:B------:R-:W-:Y:S05]  /*7cf0*/  R2UR UR13, R69 ;  /* 0x00000000450d72ca */ /* 0x000fea00000e0000 */
[----:B------:R-:W-:Y:S02]  /*7d00*/  UIADD3 UR6, UPT, UPT, UR46, UR6, URZ ;  /* 0x000000062e067290 */ /* 0x000fe4000fffe0ff */
[----:B---3--:R-:W-:Y:S02]  /*7d10*/  UIADD3 UR4, UP0, UPT, UR14, 0x780, URZ ;  /* 0x000007800e047890 */ /* 0x008fe4000ff1e0ff */
[----:B------:R-:W-:Y:S02]  /*7d20*/  UIADD3 UR8, UPT, UPT, UR6, 0x200, URZ ;  /* 0x0000020006087890 */ /* 0x000fe4000fffe0ff */
[----:B------:R-:W-:Y:S02]  /*7d30*/  UIADD3.X UR5, UPT, UPT, URZ, UR15, URZ, UP0, !UPT ;  /* 0x0000000fff057290 */ /* 0x000fe400087fe4ff */
[----:B------:R-:W-:Y:S07]  /*7d40*/  UIADD3 UR6, UPT, UPT, UR6, 0x1200, URZ ;  /* 0x0000120006067890 */ /* 0x000fee000fffe0ff */
[----:B------:R3:W-:Y:S02]  /*7d50*/  UTMASTG.5D.IM2COL [UR8], [UR4] ;  /* 0x00000008040073b5 */ /* 0x0007e40008060000 */
[----:B---3--:R-:W-:Y:S01]  /*7d60*/  UMOV UR8, UR6 ;  /* 0x0000000600087c82 */ /* 0x008fe20008000000 */
[----:B------:R-:W-:Y:S02]  /*7d70*/  UMOV UR9, UR7 ;  /* 0x0000000700097c82 */ /* 0x000fe40008000000 */
[----:B------:R3:W-:Y:S02]  /*7d80*/  UTMASTG.5D.IM2COL [UR8], [UR4] ;  /* 0x00000008040073b5 */ /* 0x0007e40008060000 */
[----:B---3--:R0:W-:Y:S02]  /*7d90*/  UTMACMDFLUSH ;  /* 0x00000000000079b7 */ /* 0x0081e40000000000 */
.L_x_119:
[----:B------:R-:W-:Y:S05]  /*7da0*/  BSYNC.RECONVERGENT B0 ;  /* 0x0000000000007941 */ /* 0x000fea0003800200 */
.L_x_118:
[----:B------:R-:W-:Y:S01]  /*7db0*/  UIADD3 UR44, UPT, UPT, UR48, 0x1, URZ ;  /* 0x00000001302c7890 */ /* 0x000fe2000fffe0ff */
[----:B------:R-:W-:Y:S03]  /*7dc0*/  BSSY.RECONVERGENT B0, `(.L_x_120) ;  /* 0x0000005000007945 */ /* 0x000fe60003800200 */
[----:B------:R-:W-:Y:S04]  /*7dd0*/  UISETP.NE.AND UP0, UPT, UR44, 0x3, UPT ;  /* 0x000000032c00788c */ /* 0x000fe8000bf05270 */
[----:B------:R-:W-:Y:S01]  /*7de0*/  USEL UR45, UR44, URZ, UP0 ;  /* 0x000000ff2c2d7287 */ /* 0x000fe20008000000 */
[----:B------:R-:W-:Y:S11]  /*7df0*/  @P0 BRA `(.L_x_121) ;  /* 0x0000000000040947 */ /* 0x000ff60003800000 */
[----:B------:R-:W-:Y:S04]  /*7e00*/  DEPBAR.LE SB0, 0x1 ;  /* 0x000080400000791a */ /* 0x000fe80000000000 */
.L_x_121:
[----:B------:R-:W-:Y:S05]  /*7e10*/  BSYNC.RECONVERGENT B0 ;  /* 0x0000000000007941 */ /* 0x000fea0003800200 */
.L_x_120:
[----:B------:R-:W-:Y:S01]  /*7e20*/  BAR.SYNC.DEFER_BLOCKING 0x1, 0x80 ;  /* 0x0042000000007b1d */ /* 0x000fe20000010000 */
[----:B------:R-:W-:Y:S01]  /*7e30*/  ISETP.NE.AND P1, PT, R73, RZ, PT ;  /* 0x000000ff4900720c */ /* 0x000fe20003f25270 */
[----:B------:R-:W-:Y:S01]  /*7e40*/  UISETP.NE.AND UP0, UPT, UR50, URZ, UPT ;  /* 0x000000ff3200728c */ /* 0x000fe2000bf05270 */
[----:B------:R-:W-:Y:S11]  /*7e50*/  LEA R3, R81, UR46, 0x3 ;  /* 0x0000002e51037c11 */ /* 0x000ff6000f8e18ff */
[----:B-1----:R-:W-:Y:S01]  /*7e60*/  @P1 SHF.L.U32 R4, R32, 0x1f, RZ ;  /* 0x0000001f20041819 */ /* 0x002fe200000006ff */
[----:B------:R-:W-:Y:S06]  /*7e70*/  BRA.U !UP0, `(.L_x_122) ;  /* 0x0000000108247547 */ /* 0x000fec000b800000 */
[----:B------:R-:W1:Y:S01]  /*7e80*/  S2R R0, SR_CgaCtaId ;  /* 0x0000000000007919 */ /* 0x000e620000008800 */
[----:B------:R-:W-:Y:S01]  /*7e90*/  IMAD.U32 R2, RZ, RZ, UR49 ;  /* 0x00000031ff027e24 */ /* 0x000fe2000f8e00ff */
[----:B------:R-:W-:Y:S04]  /*7ea0*/  UIADD3 UR4, UPT, UPT, UR49, 0x1, URZ ;  /* 0x0000000131047890 */ /* 0x000fe8000fffe0ff */
[----:B------:R-:W-:Y:S01]  /*7eb0*/  @P1 LEA R2, R2, UR46, 0x3 ;  /* 0x0000002e02021c11 */ /* 0x000fe2000f8e18ff */
[----:B------:R-:W-:Y:S04]  /*7ec0*/  UISETP.NE.AND UP0, UPT, UR4, 0x3, UPT ;  /* 0x000000030400788c */ /* 0x000fe8000bf05270 */
[----:B------:R-:W-:Y:S01]  /*7ed0*/  @P1 VIADD R5, R2, 0x118 ;  /* 0x0000011802051836 */ /* 0x000fe20000000000 */
[----:B------:R-:W-:Y:S04]  /*7ee0*/  USEL UR49, UR4, URZ, UP0 ;  /* 0x000000ff04317287 */ /* 0x000fe80008000000 */
[----:B-1----:R-:W-:Y:S04]  /*7ef0*/  @P1 PRMT R0, R0, 0x654, R5 ;  /* 0x0000065400001816 */ /* 0x002fe80000000005 */
[----:B------:R1:W-:Y:S04]  /*7f00*/  @P1 SYNCS.ARRIVE.TRANS64.RED.A1T0 RZ, [R0+URZ], RZ ;  /* 0x000000ff00ff19a7 */ /* 0x0003e800081004ff */
.L_x_122:
[----:B------:R-:W3:Y:S01]  /*7f10*/  @P1 SYNCS.PHASECHK.TRANS64.TRYWAIT P0, [R3+URZ+0x100], R4 ;  /* 0x00010004030015a7 */ /* 0x000ee200080011ff */
[----:B------:R-:W-:Y:S01]  /*7f20*/  BSSY B1, `(.L_x_123) ;  /* 0x0000015000017945 */ /* 0x000fe20003800000 */
[----:B---3--:R-:W-:Y:S03]  /*7f30*/  @P1 SEL R80, RZ, 0x1, !P0 ;  /* 0x00000001ff501807 */ /* 0x008fe60004000000 */
[----:B------:R-:W-:Y:S05]  /*7f40*/  @!P1 BRA `(.L_x_124) ;  /* 0x0000000000489947 */ /* 0x000fea0003800000 */
[----:B------:R-:W-:Y:S01]  /*7f50*/  ISETP.NE.AND P1, PT, R82, RZ, PT ;  /* 0x000000ff5200720c */ /* 0x000fe20003f25270 */
[----:B------:R-:W-:Y:S01]  /*7f60*/  BSSY B0, `(.L_x_125) ;  /* 0x000000a000007945 */ /* 0x000fe20003800000 */
[----:B------:R-:W-:Y:S11]  /*7f70*/  ISETP.NE.AND P0, PT, R80, RZ, PT ;  /* 0x000000ff5000720c */ /* 0x000ff60003f05270 */
[----:B------:R-:W-:Y:S04]  /*7f80*/  @P1 IMAD R81, R81, 0x2000, R66 ;  /* 0x0000200051511824 */ /* 0x000fe800078e0242 */
[----:B------:R-:W-:Y:S01]  /*7f90*/  @P1 IMAD.IADD R4, R76, 0x1, R81 ;  /* 0x000000014c041824 */ /* 0x000fe200078e0251 */
[----:B------:R-:W-:Y:S03]  /*7fa0*/  @P1 IADD3 R2, PT, PT, R75, R81, RZ ;  /* 0x000000514b021210 */ /* 0x000fe60007ffe0ff */
[----:B-1----:R-:W-:Y:S01]  /*7fb0*/  @P1 IMAD.IADD R0, R65, 0x1, R4 ;  /* 0x0000000141001824 */ /* 0x002fe200078e0204 */
[----:B------:R-:W-:Y:S06]  /*7fc0*/  @P0 BRA `(.L_x_126) ;  /* 0x00000000000c0947 */ /* 0x000fec0003800000 */
[----:B------:R-:W-:Y:S04]  /*7fd0*/  SHF.L.U32 R32, R32, 0x1f, RZ ;  /* 0x0000001f20207819 */ /* 0x000fe800000006ff */
[----:B------:R-:W1:Y:S02]  /*7fe0*/  SYNCS.PHASECHK.TRANS64.TRYWAIT P0, [R3+URZ+0x100], R32 ;  /* 0x00010020030075a7 */ /* 0x000e6400080011ff */
[----:B-1----:R-:W-:Y:S05]  /*7ff0*/  @!P0 BRA `(.L_x_127) ;  /* 0x0000001800a48947 */ /* 0x002fea0003800000 */
.L_x_126:
[----:B------:R-:W-:Y:S05]  /*8000*/  BSYNC B0 ;  /* 0x0000000000007941 */ /* 0x000fea0003800000 */
.L_x_125:
[----:B------:R-:W-:Y:S11]  /*8010*/  ISETP.NE.AND P0, PT, R82, RZ, PT ;  /* 0x000000ff5200720c */ /* 0x000ff60003f05270 */
[----:B------:R-:W-:Y:S02]  /*8020*/  @!UPT UIADD3 URZ, UPT, UPT, URZ, URZ, URZ ;  /* 0x000000fffffff290 */ /* 0x000fe4000fffe0ff */
[----:B------:R3:W4:Y:S04]  /*8030*/  @P0 LDS.128 R48, [R81] ;  /* 0x0000000051300984 */ /* 0x0007280000000c00 */
[----:B------:R3:W1:Y:S04]  /*8040*/  @P0 LDS.128 R40, [R2+0x20] ;  /* 0x0000200002280984 */ /* 0x0006680000000c00 */
[----:B------:R3:W1:Y:S04]  /*8050*/  @P0 LDS.128 R44, [R4+0x10] ;  /* 0x00001000042c0984 */ /* 0x0006680000000c00 */
[----:B------:R3:W1:Y:S02]  /*8060*/  @P0 LDS.128 R36, [R0+0x10] ;  /* 0x0000100000240984 */ /* 0x0006640000000c00 */
.L_x_124:
[----:B------:R-:W-:Y:S05]  /*8070*/  BSYNC B1 ;  /* 0x0000000000017941 */ /* 0x000fea0003800000 */
.L_x_123:
[----:B-1-3--:R-:W-:Y:S05]  /*8080*/  VIADD R0, R25, 0x10 ;  /* 0x0000001019007836 */ /* 0x00afea0000000000 */
[----:B------:R-:W-:Y:S04]  /*8090*/  SHF.R.U32.HI R0, RZ, 0x15, R0 ;  /* 0x00000015ff007819 */ /* 0x000fe80000011600 */
[----:B------:R-:W-:Y:S11]  /*80a0*/  LOP3.LUT P0, RZ, R0, 0x3, R57, 0x48, !PT ;  /* 0x0000000300ff7812 */ /* 0x000ff60007804839 */
[----:B------:R-:W-:Y:S02]  /*80b0*/  @!UPT UIADD3 URZ, UPT, UPT, URZ, URZ, URZ ;  /* 0x000000fffffff290 */ /* 0x000fe4000fffe0ff */
[----:B------:R-:W-:Y:S05]  /*80c0*/  @!P0 BRA `(.L_x_128) ;  /* 0x0000000000408947 */ /* 0x000fea0003800000 */
[----:B------:R-:W1:Y:S01]  /*80d0*/  LDCU.64 UR8, c[0x4][0x70] ;  /* 0x01000e00ff0877ac */ /* 0x000e620008000a00 */
[----:B------:R-:W-:Y:S01]  /*80e0*/  MOV R3, 0x0 ;  /* 0x0000000000037802 */ /* 0x000fe20000000f00 */
[----:B------:R-:W-:Y:S02]  /*80f0*/  HFMA2 R12, -RZ, RZ, 0, 5.9604644775390625e-08 ;  /* 0x00000001ff0c7431 */ /* 0x000fe400000001ff */
[----:B------:R-:W-:Y:S02]  /*8100*/  IMAD.MOV.U32 R8, RZ, RZ, 0x192 ;  /* 0x00000192ff087424 */ /* 0x000fe400078e00ff */
[----:B------:R-:W-:Y:S01]  /*8110*/  IMAD.MOV.U32 R13, RZ, RZ, RZ ;  /* 0x000000ffff0d7224 */ /* 0x000fe200078e00ff */
[----:B------:R-:W3:Y:S01]  /*8120*/  LDCU.64 UR6, c[0x4][0x78] ;  /* 0x01000f00ff0677ac */ /* 0x000ee20008000a00 */
[----:B------:R-:W2:Y:S01]  /*8130*/  LDC.64 R2, c[0x4][R3] ;  /* 0x0100000003027b82 */ /* 0x000ea20000000a00 */
[----:B------:R-:W5:Y:S01]  /*8140*/  LDCU.64 UR4, c[0x4][0x10] ;  /* 0x01000200ff0477ac */ /* 0x000f620008000a00 */
[----:B-1----:R-:W-:Y:S01]  /*8150*/  MOV R5, UR9 ;  /* 0x0000000900057c02 */ /* 0x002fe20008000f00 */
[----:B------:R-:W-:Y:S01]  /*8160*/  IMAD.U32 R4, RZ, RZ, UR8 ;  /* 0x00000008ff047e24 */ /* 0x000fe2000f8e00ff */
[----:B---3--:R-:W-:Y:S01]  /*8170*/  MOV R7, UR7 ;  /* 0x0000000700077c02 */ /* 0x008fe20008000f00 */
[----:B------:R-:W-:Y:S01]  /*8180*/  IMAD.U32 R6, RZ, RZ, UR6 ;  /* 0x00000006ff067e24 */ /* 0x000fe2000f8e00ff */
[----:B-----5:R-:W-:Y:S01]  /*8190*/  MOV R11, UR5 ;  /* 0x00000005000b7c02 */ /* 0x020fe20008000f00 */
[----:B------:R-:W-:Y:S02]  /*81a0*/  IMAD.U32 R10, RZ, RZ, UR4 ;  /* 0x00000004ff0a7e24 */ /* 0x000fe4000f8e00ff */
[----:B------:R-:W-:Y:S07]  /*81b0*/  LEPC R20, `(.L_x_128) ;  /* 0x000000001014794e */ /* 0x000fee0000000000 */
[----:B--2-4-:R-:W-:Y:S05]  /*81c0*/  CALL.ABS.NOINC R2 ;  /* 0x0000000002007343 */ /* 0x014fea0003c00000 */
.L_x_128:
[----:B------:R-:W-:Y:S01]  /*81d0*/  ISETP.NE.AND P0, PT, R67, RZ, PT ;  /* 0x000000ff4300720c */ /* 0x000fe20003f05270 */
[----:B------:R-:W-:Y:S05]  /*81e0*/  WARPSYNC.ALL ;  /* 0x0000000000007948 */ /* 0x000fea0003800000 */
[----:B------:R-:W-:Y:S01]  /*81f0*/  R2UR UR4, R25 ;  /* 0x00000000190472ca */ /* 0x000fe200000e0000 */
[----:B------:R-:W-:Y:S01]  /*8200*/  USHF.L.U32 UR6, UR45, 0xd, URZ ;  /* 0x0000000d2d067899 */ /* 0x000fe200080006ff */
[----:B----4-:R-:W-:Y:S01]  /*8210*/  LOP3.LUT R0, R48, 0xffffe000, RZ, 0xc0, !PT ;  /* 0xffffe00030007812 */ /* 0x010fe200078ec0ff */
[----:B------:R-:W-:Y:S01]  /*8220*/  BSSY.RECONVERGENT B0, `(.L_x_129) ;  /* 0x0000066000007945 */ /* 0x000fe20003800200 */
[----:B------:R-:W-:Y:S02]  /*8230*/  LOP3.LUT R2, R49, 0xffffe000, RZ, 0xc0, !PT ;  /* 0xffffe00031027812 */ /* 0x000fe400078ec0ff */
[----:B------:R-:W-:Y:S01]  /*8240*/  LOP3.LUT R3, R50, 0xffffe000, RZ, 0xc0, !PT ;  /* 0xffffe00032037812 */ /* 0x000fe200078ec0ff */
[----:B--2---:R-:W-:Y:S01]  /*8250*/  VIADD R77, R66, UR6 ;  /* 0x00000006424d7c36 */ /* 0x004fe20008000000 */
[----:B------:R-:W-:Y:S02]  /*8260*/  LOP3.LUT R20, R51, 0xffffe000, RZ, 0xc0, !PT ;  /* 0xffffe00033147812 */ /* 0x000fe400078ec0ff */
[----:B------:R-:W-:Y:S01]  /*8270*/  LOP3.LUT R21, R44, 0xffffe000, RZ, 0xc0, !PT ;  /* 0xffffe0002c157812 */ /* 0x000fe200078ec0ff */
[----:B------:R-:W-:Y:S01]  /*8280*/  IMAD.IADD R75, R75, 0x1, R77 ;  /* 0x000000014b4b7824 */ /* 0x000fe200078e024d */
[----:B------:R-:W-:Y:S01]  /*8290*/  LOP3.LUT R26, R45, 0xffffe000, RZ, 0xc0, !PT ;  /* 0xffffe0002d1a7812 */ /* 0x000fe200078ec0ff */
[----:B------:R-:W1:Y:S01]  /*82a0*/  LDTM.x16 R4, tmem[UR4+0x10] ;  /* 0x00001004000479ee */ /* 0x000e620008240000 */
[----:B------:R-:W-:Y:S01]  /*82b0*/  LOP3.LUT R29, R46, 0xffffe000, RZ, 0xc0, !PT ;  /* 0xffffe0002e1d7812 */ /* 0x000fe200078ec0ff */
[----:B------:R-:W-:Y:S01]  /*82c0*/  NOP ;  /* 0x0000000000007918 */ /* 0x000fe20000000000 */
[----:B------:R-:W-:Y:S02]  /*82d0*/  IADD3 R74, PT, PT, R74, 0x160, RZ ;  /* 0x000001604a4a7810 */ /* 0x000fe40007ffe0ff */
[----:B------:R-:W-:Y:S02]  /*82e0*/  LOP3.LUT R28, R47, 0xffffe000, RZ, 0xc0, !PT ;  /* 0xffffe0002f1c7812 */ /* 0x000fe400078ec0ff */
[----:B------:R-:W-:Y:S02]  /*82f0*/  IADD3 R76, PT, PT, R76, R77, RZ ;  /* 0x0000004d4c4c7210 */ /* 0x000fe40007ffe0ff */
[----:B------:R-:W-:Y:S02]  /*8300*/  LOP3.LUT R77, R74, 0xfefffff8, RZ, 0xc0, !PT ;  /* 0xfefffff84a4d7812 */ /* 0x000fe400078ec0ff */
[----:B------:R-:W-:Y:S01]  /*8310*/  LOP3.LUT R31, R40, 0xffffe000, RZ, 0xc0, !PT ;  /* 0xffffe000281f7812 */ /* 0x000fe200078ec0ff */
[----:B------:R-:W-:Y:S01]  /*8320*/  IMAD.IADD R74, R65, 0x1, R76 ;  /* 0x00000001414a7824 */ /* 0x000fe200078e024c */
[----:B------:R-:W-:Y:S01]  /*8330*/  LOP3.LUT R30, R41, 0xffffe000, RZ, 0xc0, !PT ;  /* 0xffffe000291e7812 */ /* 0x000fe200078ec0ff */
[----:B-1----:R1:W-:Y:S01]  /*8340*/  SYNCS.ARRIVE.TRANS64.RED.A1T0 RZ, [R77+URZ], RZ ;  /* 0x000000ff4dff79a7 */ /* 0x0023e200081004ff */
[----:B------:R-:W-:Y:S02]  /*8350*/  LOP3.LUT R33, R42, 0xffffe000, RZ, 0xc0, !PT ;  /* 0xffffe0002a217812 */ /* 0x000fe400078ec0ff */
[----:B------:R-:W-:Y:S02]  /*8360*/  LOP3.LUT R32, R43, 0xffffe000, RZ, 0xc0, !PT ;  /* 0xffffe0002b207812 */ /* 0x000fe400078ec0ff */
[----:B------:R-:W-:Y:S02]  /*8370*/  LOP3.LUT R35, R36, 0xffffe000, RZ, 0xc0, !PT ;  /* 0xffffe00024237812 */ /* 0x000fe400078ec0ff */
[----:B------:R-:W-:Y:S02]  /*8380*/  LOP3.LUT R34, R37, 0xffffe000, RZ, 0xc0, !PT ;  /* 0xffffe00025227812 */ /* 0x000fe400078ec0ff */
[----:B------:R-:W-:Y:S01]  /*8390*/  LOP3.LUT R37, R38, 0xffffe000, RZ, 0xc0, !PT ;  /* 0xffffe00026257812 */ /* 0x000fe200078ec0ff */
[C---:B------:R-:W-:Y:S01]  /*83a0*/  FMUL R4, R24.reuse, R4 ;  /* 0x0000000418047220 */ /* 0x040fe20000400000 */
[C---:B------:R-:W-:Y:S01]  /*83b0*/  FMUL R5, R24.reuse, R5 ;  /* 0x0000000518057220 */ /* 0x040fe20000400000 */
[C---:B------:R-:W-:Y:S01]  /*83c0*/  FMUL R6, R24.reuse, R6 ;  /* 0x0000000618067220 */ /* 0x040fe20000400000 */
[C---:B------:R-:W-:Y:S01]  /*83d0*/  FMUL R7, R24.reuse, R7 ;  /* 0x0000000718077220 */ /* 0x040fe20000400000 */
[C---:B------:R-:W-:Y:S01]  /*83e0*/  FFMA R4, R27.reuse, R0, R4 ;  /* 0x000000001b047223 */ /* 0x040fe20000000004 */
[C---:B------:R-:W-:Y:S01]  /*83f0*/  FFMA R5, R27.reuse, R2, R5 ;  /* 0x000000021b057223 */ /* 0x040fe20000000005 */
[C---:B------:R-:W-:Y:S01]  /*8400*/  FFMA R6, R27.reuse, R3, R6 ;  /* 0x000000031b067223 */ /* 0x040fe20000000006 */
[C---:B------:R-:W-:Y:S01]  /*8410*/  FFMA R7, R27.reuse, R20, R7 ;  /* 0x000000141b077223 */ /* 0x040fe20000000007 */
[C---:B------:R-:W-:Y:S01]  /*8420*/  FMUL R8, R24.reuse, R8 ;  /* 0x0000000818087220 */ /* 0x040fe20000400000 */
[C---:B------:R-:W-:Y:S01]  /*8430*/  FMUL R9, R24.reuse, R9 ;  /* 0x0000000918097220 */ /* 0x040fe20000400000 */
[C---:B------:R-:W-:Y:S01]  /*8440*/  FMUL R10, R24.reuse, R10 ;  /* 0x0000000a180a7220 */ /* 0x040fe20000400000 */
[C---:B------:R-:W-:Y:S01]  /*8450*/  FMUL R11, R24.reuse, R11 ;  /* 0x0000000b180b7220 */ /* 0x040fe20000400000 */
[----:B------:R-:W-:Y:S01]  /*8460*/  F2FP.TF32.F32.PACK_B R4, R4 ;  /* 0x00000004ff04723e */ /* 0x000fe200024050ff */
[C---:B------:R-:W-:Y:S01]  /*8470*/  FFMA R8, R27.reuse, R21, R8 ;  /* 0x000000151b087223 */ /* 0x040fe20000000008 */
[----:B------:R-:W-:Y:S01]  /*8480*/  F2FP.TF32.F32.PACK_B R5, R5 ;  /* 0x00000005ff05723e */ /* 0x000fe200024050ff */
[C---:B------:R-:W-:Y:S01]  /*8490*/  FFMA R9, R27.reuse, R26, R9 ;  /* 0x0000001a1b097223 */ /* 0x040fe20000000009 */
[----:B------:R-:W-:Y:S01]  /*84a0*/  F2FP.TF32.F32.PACK_B R6, R6 ;  /* 0x00000006ff06723e */ /* 0x000fe200024050ff */
[C---:B------:R-:W-:Y:S01]  /*84b0*/  FFMA R10, R27.reuse, R29, R10 ;  /* 0x0000001d1b0a7223 */ /* 0x040fe2000000000a */
[----:B------:R-:W-:Y:S01]  /*84c0*/  F2FP.TF32.F32.PACK_B R7, R7 ;  /* 0x00000007ff07723e */ /* 0x000fe200024050ff */
[C---:B------:R-:W-:Y:S01]  /*84d0*/  FFMA R11, R27.reuse, R28, R11 ;  /* 0x0000001c1b0b7223 */ /* 0x040fe2000000000b */
[C---:B------:R-:W-:Y:S01]  /*84e0*/  FMUL R12, R24.reuse, R12 ;  /* 0x0000000c180c7220 */ /* 0x040fe20000400000 */
[----:B------:R-:W-:Y:S01]  /*84f0*/  F2FP.TF32.F32.PACK_B R8, R8 ;  /* 0x00000008ff08723e */ /* 0x000fe200024050ff */
[C---:B------:R-:W-:Y:S01]  /*8500*/  FMUL R13, R24.reuse, R13 ;  /* 0x0000000d180d7220 */ /* 0x040fe20000400000 */
[----:B------:R1:W-:Y:S01]  /*8510*/  STS.128 [R66+UR6], R4 ;  /* 0x0000000442007988 */ /* 0x0003e20008000c06 */
        /* <DEDUP_REMOVED lines=8> */
[----:B------:R-:W-:Y:S01]  /*85a0*/  FFMA R15, R27, R32, R15 ;  /* 0x000000201b0f7223 */ /* 0x000fe2000000000f */
[C---:B------:R-:W-:Y:S01]  /*85b0*/  FMUL R16, R24.reuse, R16 ;  /* 0x0000001018107220 */ /* 0x040fe20000400000 */
[----:B------:R-:W-:Y:S01]  /*85c0*/  F2FP.TF32.F32.PACK_B R12, R12 ;  /* 0x0000000cff0c723e */ /* 0x000fe200024050ff */
[----:B------:R1:W-:Y:S01]  /*85d0*/  STS.128 [R76+0x10], R8 ;  /* 0x000010084c007388 */ /* 0x0003e20000000c00 */
[C---:B------:R-:W-:Y:S01]  /*85e0*/  FMUL R17, R24.reuse, R17 ;  /* 0x0000001118117220 */ /* 0x040fe20000400000 */
[----:B------:R-:W-:Y:S01]  /*85f0*/  LOP3.LUT R36, R39, 0xffffe000, RZ, 0xc0, !PT ;  /* 0xffffe00027247812 */ /* 0x000fe200078ec0ff */
[C---:B------:R-:W-:Y:S01]  /*8600*/  FMUL R18, R24.reuse, R18 ;  /* 0x0000001218127220 */ /* 0x040fe20000400000 */
[----:B------:R-:W-:Y:S01]  /*8610*/  FMUL R19, R24, R19 ;  /* 0x0000001318137220 */ /* 0x000fe20000400000 */
[----:B------:R-:W-:Y:S01]  /*8620*/  F2FP.TF32.F32.PACK_B R13, R13 ;  /* 0x0000000dff0d723e */ /* 0x000fe200024050ff */
[C---:B------:R-:W-:Y:S01]  /*8630*/  FFMA R16, R27.reuse, R35, R16 ;  /* 0x000000231b107223 */ /* 0x040fe20000000010 */
[----:B------:R-:W-:Y:S01]  /*8640*/  F2FP.TF32.F32.PACK_B R14, R14 ;  /* 0x0000000eff0e723e */ /* 0x000fe200024050ff */
[C---:B------:R-:W-:Y:S01]  /*8650*/  FFMA R17, R27.reuse, R34, R17 ;  /* 0x000000221b117223 */ /* 0x040fe20000000011 */
[----:B------:R-:W-:Y:S01]  /*8660*/  F2FP.TF32.F32.PACK_B R15, R15 ;  /* 0x0000000fff0f723e */ /* 0x000fe200024050ff */
[C---:B------:R-:W-:Y:S01]  /*8670*/  FFMA R18, R27.reuse, R37, R18 ;  /* 0x000000251b127223 */ /* 0x040fe20000000012 */
[----:B------:R-:W-:Y:S01]  /*8680*/  FFMA R19, R27, R36, R19 ;  /* 0x000000241b137223 */ /* 0x000fe20000000013 */
[----:B------:R-:W-:Y:S02]  /*8690*/  F2FP.TF32.F32.PACK_B R16, R16 ;  /* 0x00000010ff10723e */ /* 0x000fe400024050ff */
[----:B------:R1:W-:Y:S01]  /*86a0*/  STS.128 [R75+0x20], R12 ;  /* 0x0000200c4b007388 */ /* 0x0003e20000000c00 */
[----:B------:R-:W-:Y:S02]  /*86b0*/  F2FP.TF32.F32.PACK_B R17, R17 ;  /* 0x00000011ff11723e */ /* 0x000fe400024050ff */
        /* <DEDUP_REMOVED lines=8> */
[----:B--2---:R-:W2:Y:S02]  /*8740*/  FENCE.VIEW.ASYNC.S ;  /* 0x00000000000073c6 */ /* 0x004ea40000000000 */
[----:B--2---:R-:W-:Y:S06]  /*8750*/  BAR.SYNC.DEFER_BLOCKING 0x1, 0x80 ;  /* 0x0042000000007b1d */ /* 0x004fec0000010000 */
[----:B------:R-:W-:Y:S05]  /*8760*/  @P0 BRA `(.L_x_130) ;  /* 0x0000000000440947 */ /* 0x000fea0003800000 */
[----:B------:R-:W2:Y:S01]  /*8770*/  LDCU.64 UR14, c[0x0][0x348] ;  /* 0x00006900ff0e77ac */ /* 0x000ea20008000a00 */
[----:B------:R-:W-:Y:S02]  /*8780*/  R2UR UR10, R71 ;  /* 0x00000000470a72ca */ /* 0x000fe400000e0000 */
[----:B------:R-:W-:Y:S01]  /*8790*/  R2UR UR11, R70 ;  /* 0x00000000460b72ca */ /* 0x000fe200000e0000 */
[----:B------:R-:W-:Y:S01]  /*87a0*/  UIADD3 UR7, UPT, UPT, UR46, UR6, URZ ;  /* 0x000000062e077290 */ /* 0x000fe2000fffe0ff */
[----:B------:R-:W-:Y:S01]  /*87b0*/  R2UR UR12, R68 ;  /* 0x00000000440c72ca */ /* 0x000fe200000e0000 */
[----:B------:R-:W-:Y:S01]  /*87c0*/  UIADD3 UR9, UPT, UPT, UR47, 0x10, URZ ;  /* 0x000000102f097890 */ /* 0x000fe2000fffe0ff */
[----:B------:R-:W-:Y:S01]  /*87d0*/  R2UR UR13, R69 ;  /* 0x00000000450d72ca */ /* 0x000fe200000e0000 */
[----:B------:R-:W-:Y:S02]  /*87e0*/  UIADD3 UR8, UPT, UPT, UR7, 0x200, URZ ;  /* 0x0000020007087890 */ /* 0x000fe4000fffe0ff */
[----:B------:R-:W-:Y:S02]  /*87f0*/  UIADD3 UR7, UPT, UPT, UR7, 0x1200, URZ ;  /* 0x0000120007077890 */ /* 0x000fe4000fffe0ff */
[----:B--2---:R-:W-:Y:S02]  /*8800*/  UIADD3 UR4, UP0, UPT, UR14, 0x780, URZ ;  /* 0x000007800e047890 */ /* 0x004fe4000ff1e0ff */
[----:B------:R-:W-:Y:S02]  /*8810*/  UIADD3 UR14, UPT, UPT, UR47, 0x30, URZ ;  /* 0x000000302f0e7890 */ /* 0x000fe4000fffe0ff */
[----:B------:R-:W-:Y:S09]  /*8820*/  UIADD3.X UR5, UPT, UPT, URZ, UR15, URZ, UP0, !UPT ;  /* 0x0000000fff057290 */ /* 0x000ff200087fe4ff */
[----:B------:R2:W-:Y:S02]  /*8830*/  UTMASTG.5D.IM2COL [UR8], [UR4] ;  /* 0x00000008040073b5 */ /* 0x0005e40008060000 */
[----:B--2---:R-:W-:Y:S01]  /*8840*/  UMOV UR8, UR7 ;  /* 0x0000000700087c82 */ /* 0x004fe20008000000 */
[----:B------:R-:W-:Y:S02]  /*8850*/  UMOV UR9, UR14 ;  /* 0x0000000e00097c82 */ /* 0x000fe40008000000 */
[----:B------:R2:W-:Y:S02]  /*8860*/  UTMASTG.5D.IM2COL [UR8], [UR4] ;  /* 0x00000008040073b5 */ /* 0x0005e40008060000 */
[----:B--2---:R0:W-:Y:S02]  /*8870*/  UTMACMDFLUSH ;  /* 0x00000000000079b7 */ /* 0x0041e40000000000 */
.L_x_130:
[----:B------:R-:W-:Y:S05]  /*8880*/  BSYNC.RECONVERGENT B0 ;  /* 0x0000000000007941 */ /* 0x000fea0003800200 */
.L_x_129:
[----:B------:R-:W-:Y:S01]  /*8890*/  UIADD3 UR4, UPT, UPT, UR45, 0x1, URZ ;  /* 0x000000012d047890 */ /* 0x000fe2000fffe0ff */
[----:B------:R-:W-:Y:S03]  /*88a0*/  BSSY.RECONVERGENT B0, `(.L_x_131) ;  /* 0x0000008000007945 */ /* 0x000fe60003800200 */
[----:B------:R-:W-:Y:S04]  /*88b0*/  UISETP.NE.AND UP0, UPT, UR4, 0x3, UPT ;  /* 0x000000030400788c */ /* 0x000fe8000bf05270 */
[----:B------:R-:W-:Y:S02]  /*88c0*/  UISETP.EQ.XOR UP1, UPT, UR44, 0x3, !UP0 ;  /* 0x000000032c00788c */ /* 0x000fe4000c722a70 */
[----:B------:R-:W-:Y:S02]  /*88d0*/  USEL UR48, UR4, URZ, UP0 ;  /* 0x000000ff04307287 */ /* 0x000fe40008000000 */
[----:B------:R-:W-:Y:S04]  /*88e0*/  USEL UR5, URZ, 0x1, !UP1 ;  /* 0x00000001ff057887 */ /* 0x000fe8000c800000 */
[----:B------:R-:W-:Y:S01]  /*88f0*/  ULOP3.LUT UR51, UR51, UR5, URZ, 0x3c, !UPT ;  /* 0x0000000533337292 */ /* 0x000fe2000f8e3cff */
[----:B------:R-:W-:Y:S11]  /*8900*/  @P0 BRA `(.L_x_132) ;  /* 0x0000000000040947 */ /* 0x000ff60003800000 */
[----:B------:R-:W-:Y:S04]  /*8910*/  DEPBAR.LE SB0, 0x1 ;  /* 0x000080400000791a */ /* 0x000fe80000000000 */
.L_x_132:
[----:B------:R-:W-:Y:S05]  /*8920*/  BSYNC.RECONVERGENT B0 ;  /* 0x0000000000007941 */ /* 0x000fea0003800200 */
.L_x_131:
[----:B------:R-:W-:Y:S01]  /*8930*/  BAR.SYNC.DEFER_BLOCKING 0x1, 0x80 ;  /* 0x0042000000007b1d */ /* 0x000fe20000010000 */
[----:B------:R-:W-:Y:S01]  /*8940*/  UISETP.NE.AND UP0, UPT, UR50, -0x2, UPT ;  /* 0xfffffffe3200788c */ /* 0x000fe2000bf05270 */
[----:B------:R-:W-:Y:S08]  /*8950*/  IADD3 R0, PT, PT, R22, 0x1, RZ ;  /* 0x0000000116007810 */ /* 0x000ff00007ffe0ff */
[----:B------:R-:W-:Y:S05]  /*8960*/  BRA.U !UP0, `(.L_x_133) ;  /* 0x0000000108287547 */ /* 0x000fea000b800000 */
[----:B------:R-:W2:Y:S01]  /*8970*/  S2R R2, SR_CgaCtaId ;  /* 0x0000000000027919 */ /* 0x000ea20000008800 */
[----:B------:R-:W-:Y:S01]  /*8980*/  ISETP.NE.AND P0, PT, R73, RZ, PT ;  /* 0x000000ff4900720c */ /* 0x000fe20003f05270 */
[----:B------:R-:W-:Y:S01]  /*8990*/  IMAD.U32 R3, RZ, RZ, UR49 ;  /* 0x00000031ff037e24 */ /* 0x000fe2000f8e00ff */
[----:B------:R-:W-:Y:S04]  /*89a0*/  UIADD3 UR4, UPT, UPT, UR49, 0x1, URZ ;  /* 0x0000000131047890 */ /* 0x000fe8000fffe0ff */
[----:B------:R-:W-:Y:S04]  /*89b0*/  UISETP.NE.AND UP0, UPT, UR4, 0x3, UPT ;  /* 0x000000030400788c */ /* 0x000fe8000bf05270 */
[----:B------:R-:W-:Y:S03]  /*89c0*/  USEL UR49, UR4, URZ, UP0 ;  /* 0x000000ff04317287 */ /* 0x000fe60008000000 */
[----:B------:R-:W-:Y:S05]  /*89d0*/  @P0 LEA R3, R3, UR46, 0x3 ;  /* 0x0000002e03030c11 */ /* 0x000fea000f8e18ff */
[----:B------:R-:W-:Y:S05]  /*89e0*/  @P0 VIADD R3, R3, 0x118 ;  /* 0x0000011803030836 */ /* 0x000fea0000000000 */
[----:B--2---:R-:W-:Y:S04]  /*89f0*/  @P0 PRMT R2, R2, 0x654, R3 ;  /* 0x0000065402020816 */ /* 0x004fe80000000003 */
[----:B------:R2:W-:Y:S03]  /*8a00*/  @P0 SYNCS.ARRIVE.TRANS64.RED.A1T0 RZ, [R2+URZ], RZ ;  /* 0x000000ff02ff09a7 */ /* 0x0005e600081004ff */
.L_x_133:
[----:B------:R-:W-:Y:S01]  /*8a10*/  R2UR UR5, R58 ;  /* 0x000000003a0572ca */ /* 0x000fe200000e0000 */
[----:B------:R-:W-:Y:S01]  /*8a20*/  UISETP.NE.AND UP0, UPT, UR60, URZ, UPT ;  /* 0x000000ff3c00728c */ /* 0x000fe2000bf05270 */
[----:B------:R-:W-:Y:S01]  /*8a30*/  R2UR UR4, R59 ;  /* 0x000000003b0472ca */ /* 0x000fe200000e0000 */
[----:B------:R-:W-:Y:S01]  /*8a40*/  UIADD3 UR50, UPT, UPT, UR50, 0x2, URZ ;  /* 0x0000000232327890 */ /* 0x000fe2000fffe0ff */
[C---:B------:R-:W-:Y:S01]  /*8a50*/  ISETP.NE.AND P0, PT, R0.reuse, 0x2, PT ;  /* 0x000000020000780c */ /* 0x040fe20003f05270 */
[----:B------:R-:W-:Y:S01]  /*8a60*/  UMOV UR45, UR61 ;  /* 0x0000003d002d7c82 */ /* 0x000fe20008000000 */
[----:B------:R-:W-:Y:S02]  /*8a70*/  LOP3.LUT R63, R63, 0x1, RZ, 0x3c, !PT ;  /* 0x000000013f3f7812 */ /* 0x000fe400078e3cff */
[----:B------:R-:W-:Y:S02]  /*8a80*/  SEL R3, RZ, 0x1, P0 ;  /* 0x00000001ff037807 */ /* 0x000fe40000000000 */
[----:B------:R-:W-:Y:S02]  /*8a90*/  SEL R22, R0, RZ, P0 ;  /* 0x000000ff00167207 */ /* 0x000fe40000000000 */
[----:B------:R-:W-:Y:S01]  /*8aa0*/  LOP3.LUT R64, R64, R3, RZ, 0x3c, !PT ;  /* 0x0000000340407212 */ /* 0x000fe200078e3cff */
[----:B------:R-:W-:Y:S02]  /*8ab0*/  UIADD3 UR19, UPT, UPT, UR36, UR5, URZ ;  /* 0x0000000524137290 */ /* 0x000fe4000fffe0ff */
[----:B------:R-:W-:Y:S01]  /*8ac0*/  UIADD3 UR44, UPT, UPT, UR37, UR4, URZ ;  /* 0x00000004252c7290 */ /* 0x000fe2000fffe0ff */
[----:B------:R-:W-:Y:S11]  /*8ad0*/  BRA.U UP0, `(.L_x_134) ;  /* 0xffffffd900787547 */ /* 0x000ff6000b83ffff */
[----:B------:R-:W-:-:S13]  /*8ae0*/  R2UR UR4, R60 ;  /* 0x000000003c0472ca */ /* 0x000fda00000e0000 */
[----:B------:R-:W-:-:S09]  /*8af0*/  UISETP.NE.AND UP0, UPT, UR4, URZ, UPT ;  /* 0x000000ff0400728c */ /* 0x000fd2000bf05270 */
[----:B------:R-:W-:Y:S05]  /*8b00*/  BRA.U !UP0, `(.L_x_135) ;  /* 0x0000000108487547 */ /* 0x000fea000b800000 */
[----:B------:R-:W3:Y:S02]  /*8b10*/  LDCU.64 UR4, c[0x0][0x990] ;  /* 0x00013200ff0477ac */ /* 0x000ee40008000a00 */
[----:B---3--:R-:W-:-:S04]  /*8b20*/  UISETP.NE.U32.AND UP0, UPT, UR4, URZ, UPT ;  /* 0x000000ff0400728c */ /* 0x008fc8000bf05070 */
[----:B------:R-:W-:-:S09]  /*8b30*/  UISETP.NE.AND.EX UP0, UPT, UR5, URZ, UPT, UP0 ;  /* 0x000000ff0500728c */ /* 0x000fd2000bf05300 */
[----:B------:R-:W-:Y:S05]  /*8b40*/  BRA.U UP0, `(.L_x_136) ;  /* 0x00000001000c7547 */ /* 0x000fea000b800000 */
[----:B------:R-:W-:-:S13]  /*8b50*/  FSETP.NEU.AND P0, PT, R27, RZ, PT ;  /* 0x000000ff1b00720b */ /* 0x000fda0003f0d000 */
[----:B------:R-:W-:Y:S05]  /*8b60*/  @!P0 EXIT ;  /* 0x000000000000894d */ /* 0x000fea0003800000 */
[----:B------:R-:W-:Y:S05]  /*8b70*/  BRA `(.L_x_135) ;  /* 0x00000000002c7947 */ /* 0x000fea0003800000 */
.L_x_136:
[----:B------:R-:W-:Y:S01]  /*8b80*/  ISETP.NE.AND P0, PT, R72, RZ, PT ;  /* 0x000000ff4800720c */ /* 0x000fe20003f05270 */
[----:B------:R-:W-:-:S12]  /*8b90*/  BSSY.RECONVERGENT B0, `(.L_x_135) ;  /* 0x0000009000007945 */ /* 0x000fd80003800200 */
[----:B------:R-:W-:Y:S05]  /*8ba0*/  @P0 BRA `(.L_x_137) ;  /* 0x0000000000140947 */ /* 0x000fea0003800000 */
[----:B------:R-:W3:Y:S02]  /*8bb0*/  LDCU.64 UR4, c[0x0][0x988] ;  /* 0x00013100ff0477ac */ /* 0x000ee40008000a00 */
[----:B---3--:R-:W-:-:S04]  /*8bc0*/  ISETP.NE.U32.AND P0, PT, RZ, UR4, PT ;  /* 0x00000004ff007c0c */ /* 0x008fc8000bf05070 */
[----:B------:R-:W-:-:S13]  /*8bd0*/  ISETP.NE.AND.EX P0, PT, RZ, UR5, PT, P0 ;  /* 0x00000005ff007c0c */ /* 0x000fda000bf05300 */
[----:B------:R-:W-:Y:S05]  /*8be0*/  @!P0 EXIT ;  /* 0x000000000000894d */ /* 0x000fea0003800000 */
[----:B------:R-:W-:Y:S05]  /*8bf0*/  BRA `(.L_x_138) ;  /* 0x0000000000087947 */ /* 0x000fea0003800000 */
.L_x_137:
[----:B------:R-:W-:-:S13]  /*8c00*/  FSETP.NEU.AND P0, PT, R27, RZ, PT ;  /* 0x000000ff1b00720b */ /* 0x000fda0003f0d000 */
[----:B------:R-:W-:Y:S05]  /*8c10*/  @!P0 EXIT ;  /* 0x000000000000894d */ /* 0x000fea0003800000 */
.L_x_138:
[----:B------:R-:W-:Y:S05]  /*8c20*/  BSYNC.RECONVERGENT B0 ;  /* 0x0000000000007941 */ /* 0x000fea0003800200 */
.L_x_135:
[----:B------:R-:W3:Y:S01]  /*8c30*/  S2UR UR5, SR_CgaCtaId ;  /* 0x00000000000579c3 */ /* 0x000ee20000008800 */
[----:B------:R-:W-:Y:S01]  /*8c40*/  ULEA UR4, UR49, UR46, 0x3 ;  /* 0x0000002e31047291 */ /* 0x000fe2000f8e18ff */
[----:B------:R-:W-:-:S04]  /*8c50*/  DEPBAR.LE SB0, 0x0 ;  /* 0x000080000000791a */ /* 0x000fc80000000000 */
[----:B------:R-:W-:-:S04]  /*8c60*/  UIADD3 UR4, UPT, UPT, UR4, 0x118, URZ ;  /* 0x0000011804047890 */ /* 0x000fc8000fffe0ff */
[----:B---3--:R-:W-:-:S09]  /*8c70*/  UPRMT UR4, UR5, 0x654, UR4 ;  /* 0x0000065405047896 */ /* 0x008fd20008000004 */
[----:B------:R-:W-:Y:S01]  /*8c80*/  SYNCS.ARRIVE.TRANS64.RED.A1T0 RZ, [UR4], RZ ;  /* 0x000000ffffff79a7 */ /* 0x000fe20008100404 */
[----:B------:R-:W-:Y:S05]  /*8c90*/  EXIT ;  /* 0x000000000000794d */ /* 0x000fea0003800000 */
.L_x_25:
[----:B------:R-:W-:Y:S07]  /*8ca0*/  MOV R0, UR9 ;  /* 0x0000000900007c02 */ /* 0x000fee0008000f00 */
.L_x_139:
[----:B--2---:R2:W3:Y:S02]  /*8cb0*/  SYNCS.PHASECHK.TRANS64.TRYWAIT P0, [R0+URZ+0x80], R5 ;  /* 0x00008005000075a7 */ /* 0x0044e400080011ff */
[----:B---3--:R-:W-:Y:S05]  /*8cc0*/  @!P0 NANOSLEEP.SYNCS 0x989680 ;  /* 0x009896800000895d */ /* 0x008fea0003900000 */
[----:B------:R-:W3:Y:S02]  /*8cd0*/  @!P0 SYNCS.PHASECHK.TRANS64 P0, [R0+URZ+0x80], R5 ;  /* 0x00008005000085a7 */ /* 0x000ee400080010ff */
[----:B---3--:R-:W-:Y:S05]  /*8ce0*/  @!P0 BRA `(.L_x_139) ;  /* 0xfffffffc00f08947 */ /* 0x008fea000383ffff */
[----:B------:R-:W-:Y:S05]  /*8cf0*/  BRA `(.L_x_24) ;  /* 0xffffff9000207947 */ /* 0x000fea000383ffff */
.L_x_32:
[----:B------:R-:W-:Y:S07]  /*8d00*/  MOV R0, UR9 ;  /* 0x0000000900007c02 */ /* 0x000fee0008000f00 */
.L_x_140:
[----:B-1----:R1:W2:Y:S02]  /*8d10*/  SYNCS.PHASECHK.TRANS64.TRYWAIT P0, [R0+URZ+0x80], R5 ;  /* 0x00008005000075a7 */ /* 0x0022a400080011ff */
[----:B--2---:R-:W-:Y:S05]  /*8d20*/  @!P0 NANOSLEEP.SYNCS 0x989680 ;  /* 0x009896800000895d */ /* 0x004fea0003900000 */
[----:B------:R-:W2:Y:S02]  /*8d30*/  @!P0 SYNCS.PHASECHK.TRANS64 P0, [R0+URZ+0x80], R5 ;  /* 0x00008005000085a7 */ /* 0x000ea400080010ff */
[----:B--2---:R-:W-:Y:S05]  /*8d40*/  @!P0 BRA `(.L_x_140) ;  /* 0xfffffffc00f08947 */ /* 0x004fea000383ffff */
[----:B------:R-:W-:Y:S05]  /*8d50*/  BRA `(.L_x_31) ;  /* 0xffffff9400c47947 */ /* 0x000fea000383ffff */
.L_x_37:
[----:B-1----:R-:W-:-:S07]  /*8d60*/  MOV R0, UR30 ;  /* 0x0000001e00007c02 */ /* 0x002fce0008000f00 */
.L_x_141:
[----:B-1----:R1:W2:Y:S02]  /*8d70*/  SYNCS.PHASECHK.TRANS64.TRYWAIT P0, [R0+URZ+0x140], R3 ;  /* 0x00014003000075a7 */ /* 0x0022a400080011ff */
[----:B--2---:R-:W-:Y:S05]  /*8d80*/  @!P0 NANOSLEEP.SYNCS 0x989680 ;  /* 0x009896800000895d */ /* 0x004fea0003900000 */
[----:B------:R-:W2:Y:S02]  /*8d90*/  @!P0 SYNCS.PHASECHK.TRANS64 P0, [R0+URZ+0x140], R3 ;  /* 0x00014003000085a7 */ /* 0x000ea400080010ff */
[----:B--2---:R-:W-:Y:S05]  /*8da0*/  @!P0 BRA `(.L_x_141) ;  /* 0xfffffffc00f08947 */ /* 0x004fea000383ffff */
[----:B------:R-:W-:Y:S05]  /*8db0*/  BRA `(.L_x_142) ;  /* 0xffffff9800a87947 */ /* 0x000fea000383ffff */
.L_x_41:
[----:B------:R-:W-:-:S07]  /*8dc0*/  MOV R0, UR4 ;  /* 0x0000000400007c02 */ /* 0x000fce0008000f00 */
.L_x_143:
[----:B-1----:R1:W2:Y:S02]  /*8dd0*/  SYNCS.PHASECHK.TRANS64.TRYWAIT P0, [R0+URZ], R3 ;  /* 0x00000003000075a7 */ /* 0x0022a400080011ff */
[----:B--2---:R-:W-:Y:S05]  /*8de0*/  @!P0 NANOSLEEP.SYNCS 0x989680 ;  /* 0x009896800000895d */ /* 0x004fea0003900000 */
[----:B------:R-:W2:Y:S02]  /*8df0*/  @!P0 SYNCS.PHASECHK.TRANS64 P0, [R0+URZ], R3 ;  /* 0x00000003000085a7 */ /* 0x000ea400080010ff */
[----:B--2---:R-:W-:Y:S05]  /*8e00*/  @!P0 BRA `(.L_x_143) ;  /* 0xfffffffc00f08947 */ /* 0x004fea000383ffff */
[----:B------:R-:W-:Y:S05]  /*8e10*/  BRA `(.L_x_144) ;  /* 0xffffffa000407947 */ /* 0x000fea000383ffff */
.L_x_42:
[----:B------:R-:W-:-:S07]  /*8e20*/  MOV R0, UR5 ;  /* 0x0000000500007c02 */ /* 0x000fce0008000f00 */
.L_x_145:
[----:B-1----:R1:W2:Y:S02]  /*8e30*/  SYNCS.PHASECHK.TRANS64.TRYWAIT P0, [R0+URZ], R3 ;  /* 0x00000003000075a7 */ /* 0x0022a400080011ff */
[----:B--2---:R-:W-:Y:S05]  /*8e40*/  @!P0 NANOSLEEP.SYNCS 0x989680 ;  /* 0x009896800000895d */ /* 0x004fea0003900000 */
[----:B------:R-:W2:Y:S02]  /*8e50*/  @!P0 SYNCS.PHASECHK.TRANS64 P0, [R0+URZ], R3 ;  /* 0x00000003000085a7 */ /* 0x000ea400080010ff */
[----:B--2---:R-:W-:Y:S05]  /*8e60*/  @!P0 BRA `(.L_x_145) ;  /* 0xfffffffc00f08947 */ /* 0x004fea000383ffff */
[----:B------:R-:W-:Y:S05]  /*8e70*/  BRA `(.L_x_146) ;  /* 0xffffffa000507947 */ /* 0x000fea000383ffff */
.L_x_43:
[----:B------:R-:W-:-:S07]  /*8e80*/  MOV R0, UR5 ;  /* 0x0000000500007c02 */ /* 0x000fce0008000f00 */
.L_x_147:
[----:B-1----:R1:W2:Y:S02]  /*8e90*/  SYNCS.PHASECHK.TRANS64.TRYWAIT P0, [R0+URZ], R3 ;  /* 0x00000003000075a7 */ /* 0x0022a400080011ff */
[----:B--2---:R-:W-:Y:S05]  /*8ea0*/  @!P0 NANOSLEEP.SYNCS 0x989680 ;  /* 0x009896800000895d */ /* 0x004fea0003900000 */
[----:B------:R-:W2:Y:S02]  /*8eb0*/  @!P0 SYNCS.PHASECHK.TRANS64 P0, [R0+URZ], R3 ;  /* 0x00000003000085a7 */ /* 0x000ea400080010ff */
[----:B--2---:R-:W-:Y:S05]  /*8ec0*/  @!P0 BRA `(.L_x_147) ;  /* 0xfffffffc00f08947 */ /* 0x004fea000383ffff */
[----:B------:R-:W-:Y:S05]  /*8ed0*/  BRA `(.L_x_148) ;  /* 0xffffffa000607947 */ /* 0x000fea000383ffff */
.L_x_44:
[----:B------:R-:W-:-:S07]  /*8ee0*/  MOV R0, UR5 ;  /* 0x0000000500007c02 */ /* 0x000fce0008000f00 */
.L_x_149:
[----:B-1----:R1:W2:Y:S02]  /*8ef0*/  SYNCS.PHASECHK.TRANS64.TRYWAIT P0, [R0+URZ], R3 ;  /* 0x00000003000075a7 */ /* 0x0022a400080011ff */
[----:B--2---:R-:W-:Y:S05]  /*8f00*/  @!P0 NANOSLEEP.SYNCS 0x989680 ;  /* 0x009896800000895d */ /* 0x004fea0003900000 */
[----:B------:R-:W2:Y:S02]  /*8f10*/  @!P0 SYNCS.PHASECHK.TRANS64 P0, [R0+URZ], R3 ;  /* 0x00000003000085a7 */ /* 0x000ea400080010ff */
[----:B--2---:R-:W-:Y:S05]  /*8f20*/  @!P0 BRA `(.L_x_149) ;  /* 0xfffffffc00f08947 */ /* 0x004fea000383ffff */
[----:B------:R-:W-:Y:S05]  /*8f30*/  BRA `(.L_x_150) ;  /* 0xffffffa000707947 */ /* 0x000fea000383ffff */
.L_x_45:
[----:B------:R-:W-:-:S07]  /*8f40*/  MOV R0, UR5 ;  /* 0x0000000500007c02 */ /* 0x000fce0008000f00 */
.L_x_151:
[----:B-1----:R1:W2:Y:S02]  /*8f50*/  SYNCS.PHASECHK.TRANS64.TRYWAIT P0, [R0+URZ], R3 ;  /* 0x00000003000075a7 */ /* 0x0022a400080011ff */
[----:B--2---:R-:W-:Y:S05]  /*8f60*/  @!P0 NANOSLEEP.SYNCS 0x989680 ;  /* 0x009896800000895d */ /* 0x004fea0003900000 */
[----:B------:R-:W2:Y:S02]  /*8f70*/  @!P0 SYNCS.PHASECHK.TRANS64 P0, [R0+URZ], R3 ;  /* 0x00000003000085a7 */ /* 0x000ea400080010ff */
[----:B--2---:R-:W-:Y:S05]  /*8f80*/  @!P0 BRA `(.L_x_151) ;  /* 0xfffffffc00f08947 */ /* 0x004fea000383ffff */
[----:B------:R-:W-:Y:S05]  /*8f90*/  BRA `(.L_x_152) ;  /* 0xffffffa000807947 */ /* 0x000fea000383ffff */
.L_x_46:
[----:B------:R-:W-:-:S07]  /*8fa0*/  MOV R0, UR5 ;  /* 0x0000000500007c02 */ /* 0x000fce0008000f00 */
.L_x_153:
[----:B-1----:R1:W2:Y:S02]  /*8fb0*/  SYNCS.PHASECHK.TRANS64.TRYWAIT P0, [R0+URZ], R3 ;  /* 0x00000003000075a7 */ /* 0x0022a400080011ff */
[----:B--2---:R-:W-:Y:S05]  /*8fc0*/  @!P0 NANOSLEEP.SYNCS 0x989680 ;  /* 0x009896800000895d */ /* 0x004fea0003900000 */
[----:B------:R-:W2:Y:S02]  /*8fd0*/  @!P0 SYNCS.PHASECHK.TRANS64 P0, [R0+URZ], R3 ;  /* 0x00000003000085a7 */ /* 0x000ea400080010ff */
[----:B--2---:R-:W-:Y:S05]  /*8fe0*/  @!P0 BRA `(.L_x_153) ;  /* 0xfffffffc00f08947 */ /* 0x004fea000383ffff */
[----:B------:R-:W-:Y:S05]  /*8ff0*/  BRA `(.L_x_154) ;  /* 0xffffffa000907947 */ /* 0x000fea000383ffff */
.L_x_47:
[----:B------:R-:W-:-:S07]  /*9000*/  MOV R0, UR5 ;  /* 0x0000000500007c02 */ /* 0x000fce0008000f00 */
.L_x_155:
[----:B-1----:R1:W2:Y:S02]  /*9010*/  SYNCS.PHASECHK.TRANS64.TRYWAIT P0, [R0+URZ], R3 ;  /* 0x00000003000075a7 */ /* 0x0022a400080011ff */
[----:B--2---:R-:W-:Y:S05]  /*9020*/  @!P0 NANOSLEEP.SYNCS 0x989680 ;  /* 0x009896800000895d */ /* 0x004fea0003900000 */
[----:B------:R-:W2:Y:S02]  /*9030*/  @!P0 SYNCS.PHASECHK.TRANS64 P0, [R0+URZ], R3 ;  /* 0x00000003000085a7 */ /* 0x000ea400080010ff */
[----:B--2---:R-:W-:Y:S05]  /*9040*/  @!P0 BRA `(.L_x_155) ;  /* 0xfffffffc00f08947 */ /* 0x004fea000383ffff */
[----:B------:R-:W-:Y:S05]  /*9050*/  BRA `(.L_x_156) ;  /* 0xffffffa000a07947 */ /* 0x000fea000383ffff */
.L_x_48:
[----:B------:R-:W-:-:S07]  /*9060*/  MOV R0, UR5 ;  /* 0x0000000500007c02 */ /* 0x000fce0008000f00 */
.L_x_157:
[----:B-1----:R1:W2:Y:S02]  /*9070*/  SYNCS.PHASECHK.TRANS64.TRYWAIT P0, [R0+URZ], R3 ;  /* 0x00000003000075a7 */ /* 0x0022a400080011ff */
[----:B--2---:R-:W-:Y:S05]  /*9080*/  @!P0 NANOSLEEP.SYNCS 0x989680 ;  /* 0x009896800000895d */ /* 0x004fea0003900000 */
[----:B------:R-:W2:Y:S02]  /*9090*/  @!P0 SYNCS.PHASECHK.TRANS64 P0, [R0+URZ], R3 ;  /* 0x00000003000085a7 */ /* 0x000ea400080010ff */
[----:B--2---:R-:W-:Y:S05]  /*90a0*/  @!P0 BRA `(.L_x_157) ;  /* 0xfffffffc00f08947 */ /* 0x004fea000383ffff */
[----:B------:R-:W-:Y:S05]  /*90b0*/  BRA `(.L_x_158) ;  /* 0xffffffa000b07947 */ /* 0x000fea000383ffff */
.L_x_49:
[----:B------:R-:W-:-:S07]  /*90c0*/  MOV R0, UR5 ;  /* 0x0000000500007c02 */ /* 0x000fce0008000f00 */
.L_x_159:
[----:B-1----:R1:W2:Y:S02]  /*90d0*/  SYNCS.PHASECHK.TRANS64.TRYWAIT P0, [R0+URZ], R3 ;  /* 0x00000003000075a7 */ /* 0x0022a400080011ff */
[----:B--2---:R-:W-:Y:S05]  /*90e0*/  @!P0 NANOSLEEP.SYNCS 0x989680 ;  /* 0x009896800000895d */ /* 0x004fea0003900000 */
[----:B------:R-:W2:Y:S02]  /*90f0*/  @!P0 SYNCS.PHASECHK.TRANS64 P0, [R0+URZ], R3 ;  /* 0x00000003000085a7 */ /* 0x000ea400080010ff */
[----:B--2---:R-:W-:Y:S05]  /*9100*/  @!P0 BRA `(.L_x_159) ;  /* 0xfffffffc00f08947 */ /* 0x004fea000383ffff */
[----:B------:R-:W-:Y:S05]  /*9110*/  BRA `(.L_x_160) ;  /* 0xffffffa000c07947 */ /* 0x000fea000383ffff */
.L_x_50:
[----:B------:R-:W-:-:S07]  /*9120*/  MOV R0, UR5 ;  /* 0x0000000500007c02 */ /* 0x000fce0008000f00 */
.L_x_161:
[----:B-1----:R1:W2:Y:S02]  /*9130*/  SYNCS.PHASECHK.TRANS64.TRYWAIT P0, [R0+URZ], R3 ;  /* 0x00000003000075a7 */ /* 0x0022a400080011ff */
[----:B--2---:R-:W-:Y:S05]  /*9140*/  @!P0 NANOSLEEP.SYNCS 0x989680 ;  /* 0x009896800000895d */ /* 0x004fea0003900000 */
[----:B------:R-:W2:Y:S02]  /*9150*/  @!P0 SYNCS.PHASECHK.TRANS64 P0, [R0+URZ], R3 ;  /* 0x00000003000085a7 */ /* 0x000ea400080010ff */
[----:B--2---:R-:W-:Y:S05]  /*9160*/  @!P0 BRA `(.L_x_161) ;  /* 0xfffffffc00f08947 */ /* 0x004fea000383ffff */
[----:B------:R-:W-:Y:S05]  /*9170*/  BRA `(.L_x_162) ;  /* 0xffffffa000d07947 */ /* 0x000fea000383ffff */
.L_x_51:
[----:B------:R-:W-:-:S07]  /*9180*/  MOV R0, UR5 ;  /* 0x0000000500007c02 */ /* 0x000fce0008000f00 */
.L_x_163:
[----:B-1----:R1:W2:Y:S02]  /*9190*/  SYNCS.PHASECHK.TRANS64.TRYWAIT P0, [R0+URZ], R3 ;  /* 0x00000003000075a7 */ /* 0x0022a400080011ff */
[----:B--2---:R-:W-:Y:S05]  /*91a0*/  @!P0 NANOSLEEP.SYNCS 0x989680 ;  /* 0x009896800000895d */ /* 0x004fea0003900000 */
[----:B------:R-:W2:Y:S02]  /*91b0*/  @!P0 SYNCS.PHASECHK.TRANS64 P0, [R0+URZ], R3 ;  /* 0x00000003000085a7 */ /* 0x000ea400080010ff */
[----:B--2---:R-:W-:Y:S05]  /*91c0*/  @!P0 BRA `(.L_x_163) ;  /* 0xfffffffc00f08947 */ /* 0x004fea000383ffff */
[----:B------:R-:W-:Y:S05]  /*91d0*/  BRA `(.L_x_164) ;  /* 0xffffffa000e07947 */ /* 0x000fea000383ffff */
.L_x_52:
[----:B------:R-:W-:-:S07]  /*91e0*/  MOV R0, UR5 ;  /* 0x0000000500007c02 */ /* 0x000fce0008000f00 */
.L_x_165:
[----:B-1----:R1:W2:Y:S02]  /*91f0*/  SYNCS.PHASECHK.TRANS64.TRYWAIT P0, [R0+URZ], R3 ;  /* 0x00000003000075a7 */ /* 0x0022a400080011ff */
[----:B--2---:R-:W-:Y:S05]  /*9200*/  @!P0 NANOSLEEP.SYNCS 0x989680 ;  /* 0x009896800000895d */ /* 0x004fea0003900000 */
[----:B------:R-:W2:Y:S02]  /*9210*/  @!P0 SYNCS.PHASECHK.TRANS64 P0, [R0+URZ], R3 ;  /* 0x00000003000085a7 */ /* 0x000ea400080010ff */
[----:B--2---:R-:W-:Y:S05]  /*9220*/  @!P0 BRA `(.L_x_165) ;  /* 0xfffffffc00f08947 */ /* 0x004fea000383ffff */
[----:B------:R-:W-:Y:S05]  /*9230*/  BRA `(.L_x_166) ;  /* 0xffffffa000f07947 */ /* 0x000fea000383ffff */
.L_x_53:
[----:B------:R-:W-:-:S07]  /*9240*/  MOV R0, UR5 ;  /* 0x0000000500007c02 */ /* 0x000fce0008000f00 */
.L_x_167:
[----:B-1----:R1:W2:Y:S02]  /*9250*/  SYNCS.PHASECHK.TRANS64.TRYWAIT P0, [R0+URZ], R3 ;  /* 0x00000003000075a7 */ /* 0x0022a400080011ff */
[----:B--2---:R-:W-:Y:S05]  /*9260*/  @!P0 NANOSLEEP.SYNCS 0x989680 ;  /* 0x009896800000895d */ /* 0x004fea0003900000 */
[----:B------:R-:W2:Y:S02]  /*9270*/  @!P0 SYNCS.PHASECHK.TRANS64 P0, [R0+URZ], R3 ;  /* 0x00000003000085a7 */ /* 0x000ea400080010ff */
[----:B--2---:R-:W-:Y:S05]  /*9280*/  @!P0 BRA `(.L_x_167) ;  /* 0xfffffffc00f08947 */ /* 0x004fea000383ffff */
[----:B------:R-:W-:Y:S05]  /*9290*/  BRA `(.L_x_168) ;  /* 0xffffffa400007947 */ /* 0x000fea000383ffff */
.L_x_54:
[----:B------:R-:W-:-:S07]  /*92a0*/  MOV R0, UR5 ;  /* 0x0000000500007c02 */ /* 0x000fce0008000f00 */
.L_x_169:
[----:B-1----:R1:W2:Y:S02]  /*92b0*/  SYNCS.PHASECHK.TRANS64.TRYWAIT P0, [R0+URZ], R3 ;  /* 0x00000003000075a7 */ /* 0x0022a400080011ff */
[----:B--2---:R-:W-:Y:S05]  /*92c0*/  @!P0 NANOSLEEP.SYNCS 0x989680 ;  /* 0x009896800000895d */ /* 0x004fea0003900000 */
[----:B------:R-:W2:Y:S02]  /*92d0*/  @!P0 SYNCS.PHASECHK.TRANS64 P0, [R0+URZ], R3 ;  /* 0x00000003000085a7 */ /* 0x000ea400080010ff */
[----:B--2---:R-:W-:Y:S05]  /*92e0*/  @!P0 BRA `(.L_x_169) ;  /* 0xfffffffc00f08947 */ /* 0x004fea000383ffff */
[----:B------:R-:W-:Y:S05]  /*92f0*/  BRA `(.L_x_170) ;  /* 0xffffffa400107947 */ /* 0x000fea000383ffff */
.L_x_55:
[----:B------:R-:W-:-:S07]  /*9300*/  MOV R0, UR5 ;  /* 0x0000000500007c02 */ /* 0x000fce0008000f00 */
.L_x_171:
[----:B-1----:R1:W2:Y:S02]  /*9310*/  SYNCS.PHASECHK.TRANS64.TRYWAIT P0, [R0+URZ], R3 ;  /* 0x00000003000075a7 */ /* 0x0022a400080011ff */
[----:B--2---:R-:W-:Y:S05]  /*9320*/  @!P0 NANOSLEEP.SYNCS 0x989680 ;  /* 0x009896800000895d */ /* 0x004fea0003900000 */
[----:B------:R-:W2:Y:S02]  /*9330*/  @!P0 SYNCS.PHASECHK.TRANS64 P0, [R0+URZ], R3 ;  /* 0x00000003000085a7 */ /* 0x000ea400080010ff */
[----:B--2---:R-:W-:Y:S05]  /*9340*/  @!P0 BRA `(.L_x_171) ;  /* 0xfffffffc00f08947 */ /* 0x004fea000383ffff */
[----:B------:R-:W-:Y:S05]  /*9350*/  BRA `(.L_x_172) ;  /* 0xffffffa400207947 */ /* 0x000fea000383ffff */
.L_x_58:
[----:B------:R-:W-:-:S07]  /*9360*/  MOV R4, UR4 ;  /* 0x0000000400047c02 */ /* 0x000fce0008000f00 */
.L_x_173:
[----:B--2---:R2:W3:Y:S02]  /*9370*/  SYNCS.PHASECHK.TRANS64.TRYWAIT P1, [R4+URZ+0x148], R7 ;  /* 0x00014807040075a7 */ /* 0x0044e400080211ff */
[----:B---3--:R-:W-:Y:S05]  /*9380*/  @!P1 NANOSLEEP.SYNCS 0x989680 ;  /* 0x009896800000995d */ /* 0x008fea0003900000 */
[----:B------:R-:W3:Y:S02]  /*9390*/  @!P1 SYNCS.PHASECHK.TRANS64 P1, [R4+URZ+0x148], R7 ;  /* 0x00014807040095a7 */ /* 0x000ee400080210ff */
[----:B---3--:R-:W-:Y:S05]  /*93a0*/  @!P1 BRA `(.L_x_173) ;  /* 0xfffffffc00f09947 */ /* 0x008fea000383ffff */
[----:B------:R-:W-:Y:S05]  /*93b0*/  BRA `(.L_x_174) ;  /* 0xffffffa400907947 */ /* 0x000fea000383ffff */
.L_x_59:
[----:B--2---:R-:W-:-:S07]  /*93c0*/  MOV R4, UR4 ;  /* 0x0000000400047c02 */ /* 0x004fce0008000f00 */
.L_x_175:
[----:B--2---:R2:W3:Y:S02]  /*93d0*/  SYNCS.PHASECHK.TRANS64.TRYWAIT P1, [R4+URZ+0x140], R5 ;  /* 0x00014005040075a7 */ /* 0x0044e400080211ff */
[----:B---3--:R-:W-:Y:S05]  /*93e0*/  @!P1 NANOSLEEP.SYNCS 0x989680 ;  /* 0x009896800000995d */ /* 0x008fea0003900000 */
[----:B------:R-:W3:Y:S02]  /*93f0*/  @!P1 SYNCS.PHASECHK.TRANS64 P1, [R4+URZ+0x140], R5 ;  /* 0x00014005040095a7 */ /* 0x000ee400080210ff */
[----:B---3--:R-:W-:Y:S05]  /*9400*/  @!P1 BRA `(.L_x_175) ;  /* 0xfffffffc00f09947 */ /* 0x008fea000383ffff */
[----:B------:R-:W-:Y:S05]  /*9410*/  BRA `(.L_x_176) ;  /* 0xffffffa400987947 */ /* 0x000fea000383ffff */
.L_x_69:
[----:B--2---:R-:W-:-:S04]  /*9420*/  MOV R5, UR5 ;  /* 0x0000000500057c02 */ /* 0x004fc80008000f00 */
[----:B------:R2:W3:Y:S03]  /*9430*/  SYNCS.PHASECHK.TRANS64.TRYWAIT P0, [R5+URZ+0x8], R6 ;  /* 0x00000806050075a7 */ /* 0x0004e600080011ff */
[----:B---3--:R-:W-:Y:S05]  /*9440*/  @!P0 NANOSLEEP.SYNCS 0x989680 ;  /* 0x009896800000895d */ /* 0x008fea0003900000 */
[----:B------:R-:W3:Y:S02]  /*9450*/  @!P0 SYNCS.PHASECHK.TRANS64 P0, [R5+URZ+0x8], R6 ;  /* 0x00000806050085a7 */ /* 0x000ee400080010ff */
[----:B---3--:R-:W-:Y:S05]  /*9460*/  @!P0 BRA `(.L_x_69) ;  /* 0xfffffffc00ec8947 */ /* 0x008fea000383ffff */
[----:B------:R-:W-:Y:S05]  /*9470*/  BRA `(.L_x_68) ;  /* 0xffffffa800647947 */ /* 0x000fea000383ffff */
.L_x_71:
[----:B------:R-:W-:Y:S01]  /*9480*/  BSSY B0, `(.L_x_177) ;  /* 0x0000006000007945 */ /* 0x000fe20003800000 */
[----:B------:R-:W-:-:S07]  /*9490*/  MOV R15, 0xffffffff ;  /* 0xffffffff000f7802 */ /* 0x000fce0000000f00 */
[----:B-12--5:R-:W-:Y:S05]  /*94a0*/  WARPSYNC.COLLECTIVE R15, `(.L_x_178) ;  /* 0x000000000f0c7348 */ /* 0x026fea0003c00000 */
[----:B------:R-:W-:Y:S02]  /*94b0*/  ELECT P6, UR79, PT ;  /* 0x00000000004f782f */ /* 0x000fe400038c0000 */
[----:B------:R-:W-:Y:S01]  /*94c0*/  MOV R14, UR79 ;  /* 0x0000004f000e7c02 */ /* 0x000fe20008000f00 */
[----:B-12--5:R-:W-:Y:S10]  /*94d0*/  ENDCOLLECTIVE ;  /* 0x000000000000791b */ /* 0x026ff40003800000 */
.L_x_178:
[----:B------:R-:W-:Y:S05]  /*94e0*/  BSYNC B0 ;  /* 0x0000000000007941 */ /* 0x000fea0003800000 */
.L_x_177:
[----:B------:R-:W-:Y:S01]  /*94f0*/  PLOP3.LUT P0, PT, P6, PT, PT, 0x80, 0x8 ;  /* 0x000000000008781c */ /* 0x000fe2000370f070 */
[----:B------:R-:W-:-:S12]  /*9500*/  BRA `(.L_x_179) ;  /* 0xffffffa800907947 */ /* 0x000fd8000383ffff */
.L_x_73:
[----:B--2---:R-:W-:-:S04]  /*9510*/  MOV R3, UR5 ;  /* 0x0000000500037c02 */ /* 0x004fc80008000f00 */
[----:B------:R2:W3:Y:S03]  /*9520*/  SYNCS.PHASECHK.TRANS64.TRYWAIT P0, [R3+URZ+0x8], R4 ;  /* 0x00000804030075a7 */ /* 0x0004e600080011ff */
[----:B---3--:R-:W-:Y:S05]  /*9530*/  @!P0 NANOSLEEP.SYNCS 0x989680 ;  /* 0x009896800000895d */ /* 0x008fea0003900000 */
[----:B------:R-:W3:Y:S02]  /*9540*/  @!P0 SYNCS.PHASECHK.TRANS64 P0, [R3+URZ+0x8], R4 ;  /* 0x00000804030085a7 */ /* 0x000ee400080010ff */
[----:B---3--:R-:W-:Y:S05]  /*9550*/  @!P0 BRA `(.L_x_73) ;  /* 0xfffffffc00ec8947 */ /* 0x008fea000383ffff */
[----:B------:R-:W-:Y:S05]  /*9560*/  BRA `(.L_x_72) ;  /* 0xffffffa800947947 */ /* 0x000fea000383ffff */
.L_x_74:
[----:B------:R-:W-:-:S07]  /*9570*/  MOV R4, UR20 ;  /* 0x0000001400047c02 */ /* 0x000fce0008000f00 */
.L_x_180:
[----:B-1----:R1:W2:Y:S02]  /*9580*/  SYNCS.PHASECHK.TRANS64.TRYWAIT P0, [R4+URZ+0x140], R5 ;  /* 0x00014005040075a7 */ /* 0x0022a400080011ff */
[----:B--2---:R-:W-:Y:S05]  /*9590*/  @!P0 NANOSLEEP.SYNCS 0x989680 ;  /* 0x009896800000895d */ /* 0x004fea0003900000 */
[----:B------:R-:W2:Y:S02]  /*95a0*/  @!P0 SYNCS.PHASECHK.TRANS64 P0, [R4+URZ+0x140], R5 ;  /* 0x00014005040085a7 */ /* 0x000ea400080010ff */
[----:B--2---:R-:W-:Y:S05]  /*95b0*/  @!P0 BRA `(.L_x_180) ;  /* 0xfffffffc00f08947 */ /* 0x004fea000383ffff */
[----:B------:R-:W-:Y:S05]  /*95c0*/  BRA `(.L_x_181) ;  /* 0xffffffac00907947 */ /* 0x000fea000383ffff */
.L_x_76:
[----:B------:R-:W-:-:S07]  /*95d0*/  MOV R4, UR25 ;  /* 0x0000001900047c02 */ /* 0x000fce0008000f00 */
.L_x_182:
[----:B-1----:R1:W2:Y:S02]  /*95e0*/  SYNCS.PHASECHK.TRANS64.TRYWAIT P0, [R4+URZ+0x160], R5 ;  /* 0x00016005040075a7 */ /* 0x0022a400080011ff */
[----:B--2---:R-:W-:Y:S05]  /*95f0*/  @!P0 NANOSLEEP.SYNCS 0x989680 ;  /* 0x009896800000895d */ /* 0x004fea0003900000 */
[----:B------:R-:W2:Y:S02]  /*9600*/  @!P0 SYNCS.PHASECHK.TRANS64 P0, [R4+URZ+0x160], R5 ;  /* 0x00016005040085a7 */ /* 0x000ea400080010ff */
[----:B--2---:R-:W-:Y:S05]  /*9610*/  @!P0 BRA `(.L_x_182) ;  /* 0xfffffffc00f08947 */ /* 0x004fea000383ffff */
[----:B------:R-:W-:Y:S05]  /*9620*/  BRA `(.L_x_75) ;  /* 0xffffffac00b07947 */ /* 0x000fea000383ffff */
.L_x_80:
[----:B-1----:R-:W-:Y:S07]  /*9630*/  MOV R4, UR18 ;  /* 0x0000001200047c02 */ /* 0x002fee0008000f00 */
.L_x_183:
[----:B-1----:R1:W2:Y:S02]  /*9640*/  SYNCS.PHASECHK.TRANS64.TRYWAIT P0, [R4+URZ], R7 ;  /* 0x00000007040075a7 */ /* 0x0022a400080011ff */
[----:B--2---:R-:W-:Y:S05]  /*9650*/  @!P0 NANOSLEEP.SYNCS 0x989680 ;  /* 0x009896800000895d */ /* 0x004fea0003900000 */
[----:B------:R-:W2:Y:S02]  /*9660*/  @!P0 SYNCS.PHASECHK.TRANS64 P0, [R4+URZ], R7 ;  /* 0x00000007040085a7 */ /* 0x000ea400080010ff */
[----:B--2---:R-:W-:Y:S05]  /*9670*/  @!P0 BRA `(.L_x_183) ;  /* 0xfffffffc00f08947 */ /* 0x004fea000383ffff */
[----:B------:R-:W-:Y:S05]  /*9680*/  BRA `(.L_x_79) ;  /* 0xffffffac00d47947 */ /* 0x000fea000383ffff */
.L_x_84:
[----:B--2---:R-:W-:-:S07]  /*9690*/  MOV R0, UR4 ;  /* 0x0000000400007c02 */ /* 0x004fce0008000f00 */
.L_x_184:
[----:B-1----:R1:W2:Y:S02]  /*96a0*/  SYNCS.PHASECHK.TRANS64.TRYWAIT P0, [R0+URZ], R5 ;  /* 0x00000005000075a7 */ /* 0x0022a400080011ff */
[----:B--2---:R-:W-:Y:S05]  /*96b0*/  @!P0 NANOSLEEP.SYNCS 0x989680 ;  /* 0x009896800000895d */ /* 0x004fea0003900000 */
[----:B------:R-:W2:Y:S02]  /*96c0*/  @!P0 SYNCS.PHASECHK.TRANS64 P0, [R0+URZ], R5 ;  /* 0x00000005000085a7 */ /* 0x000ea400080010ff */
[----:B--2---:R-:W-:Y:S05]  /*96d0*/  @!P0 BRA `(.L_x_184) ;  /* 0xfffffffc00f08947 */ /* 0x004fea000383ffff */
[----:B------:R-:W-:Y:S05]  /*96e0*/  BRA `(.L_x_185) ;  /* 0xffffffb000dc7947 */ /* 0x000fea000383ffff */
.L_x_87:
[----:B------:R-:W-:-:S07]  /*96f0*/  MOV R0, UR20 ;  /* 0x0000001400007c02 */ /* 0x000fce0008000f00 */
.L_x_186:
[----:B-1----:R1:W2:Y:S02]  /*9700*/  SYNCS.PHASECHK.TRANS64.TRYWAIT P1, [R0+URZ+0x170], R5 ;  /* 0x00017005000075a7 */ /* 0x0022a400080211ff */
[----:B--2---:R-:W-:Y:S05]  /*9710*/  @!P1 NANOSLEEP.SYNCS 0x989680 ;  /* 0x009896800000995d */ /* 0x004fea0003900000 */
[----:B------:R-:W2:Y:S02]  /*9720*/  @!P1 SYNCS.PHASECHK.TRANS64 P1, [R0+URZ+0x170], R5 ;  /* 0x00017005000095a7 */ /* 0x000ea400080210ff */
[----:B--2---:R-:W-:Y:S05]  /*9730*/  @!P1 BRA `(.L_x_186) ;  /* 0xfffffffc00f09947 */ /* 0x004fea000383ffff */
[----:B------:R-:W-:Y:S05]  /*9740*/  BRA `(.L_x_187) ;  /* 0xffffffb400287947 */ /* 0x000fea000383ffff */
.L_x_92:
[----:B------:R-:W-:Y:S07]  /*9750*/  MOV R0, UR27 ;  /* 0x0000001b00007c02 */ /* 0x000fee0008000f00 */
.L_x_188:
[----:B---3--:R3:W4:Y:S02]  /*9760*/  SYNCS.PHASECHK.TRANS64.TRYWAIT P0, [R0+URZ+0x140], R5 ;  /* 0x00014005000075a7 */ /* 0x00872400080011ff */
[----:B----4-:R-:W-:Y:S05]  /*9770*/  @!P0 NANOSLEEP.SYNCS 0x989680 ;  /* 0x009896800000895d */ /* 0x010fea0003900000 */
[----:B------:R-:W4:Y:S02]  /*9780*/  @!P0 SYNCS.PHASECHK.TRANS64 P0, [R0+URZ+0x140], R5 ;  /* 0x00014005000085a7 */ /* 0x000f2400080010ff */
[----:B----4-:R-:W-:Y:S05]  /*9790*/  @!P0 BRA `(.L_x_188) ;  /* 0xfffffffc00f08947 */ /* 0x010fea000383ffff */
[----:B------:R-:W-:Y:S05]  /*97a0*/  BRA `(.L_x_189) ;  /* 0xffffffb800687947 */ /* 0x000fea000383ffff */
.L_x_95:
[----:B------:R-:W-:Y:S07]  /*97b0*/  MOV R0, UR27 ;  /* 0x0000001b00007c02 */ /* 0x000fee0008000f00 */
.L_x_190:
[----:B---3--:R3:W4:Y:S02]  /*97c0*/  SYNCS.PHASECHK.TRANS64.TRYWAIT P2, [R0+URZ+0x138], R9 ;  /* 0x00013809000075a7 */ /* 0x00872400080411ff */
[----:B----4-:R-:W-:Y:S05]  /*97d0*/  @!P2 NANOSLEEP.SYNCS 0x989680 ;  /* 0x009896800000a95d */ /* 0x010fea0003900000 */
[----:B------:R-:W4:Y:S02]  /*97e0*/  @!P2 SYNCS.PHASECHK.TRANS64 P2, [R0+URZ+0x138], R9 ;  /* 0x000138090000a5a7 */ /* 0x000f2400080410ff */
[----:B----4-:R-:W-:Y:S05]  /*97f0*/  @!P2 BRA `(.L_x_190) ;  /* 0xfffffffc00f0a947 */ /* 0x010fea000383ffff */
[----:B------:R-:W-:Y:S05]  /*9800*/  BRA `(.L_x_94) ;  /* 0xffffffbc00c87947 */ /* 0x000fea000383ffff */
.L_x_98:
[----:B------:R-:W-:Y:S07]  /*9810*/  MOV R2, UR17 ;  /* 0x0000001100027c02 */ /* 0x000fee0008000f00 */
.L_x_191:
[----:B-1----:R1:W3:Y:S02]  /*9820*/  SYNCS.PHASECHK.TRANS64.TRYWAIT P1, [R2+URZ+0x118], R9 ;  /* 0x00011809020075a7 */ /* 0x0022e400080211ff */
[----:B---3--:R-:W-:Y:S05]  /*9830*/  @!P1 NANOSLEEP.SYNCS 0x989680 ;  /* 0x009896800000995d */ /* 0x008fea0003900000 */
[----:B------:R-:W3:Y:S02]  /*9840*/  @!P1 SYNCS.PHASECHK.TRANS64 P1, [R2+URZ+0x118], R9 ;  /* 0x00011809020095a7 */ /* 0x000ee400080210ff */
[----:B---3--:R-:W-:Y:S05]  /*9850*/  @!P1 BRA `(.L_x_191) ;  /* 0xfffffffc00f09947 */ /* 0x008fea000383ffff */
[----:B------:R-:W-:Y:S05]  /*9860*/  BRA `(.L_x_192) ;  /* 0xffffffc000847947 */ /* 0x000fea000383ffff */
.L_x_99:
[----:B------:R-:W-:Y:S07]  /*9870*/  MOV R0, UR6 ;  /* 0x0000000600007c02 */ /* 0x000fee0008000f00 */
.L_x_193:
[----:B-1----:R1:W3:Y:S02]  /*9880*/  SYNCS.PHASECHK.TRANS64.TRYWAIT P0, [R0+URZ+0x118], R9 ;  /* 0x00011809000075a7 */ /* 0x0022e400080011ff */
[----:B---3--:R-:W-:Y:S05]  /*9890*/  @!P0 NANOSLEEP.SYNCS 0x989680 ;  /* 0x009896800000895d */ /* 0x008fea0003900000 */
[----:B------:R-:W3:Y:S02]  /*98a0*/  @!P0 SYNCS.PHASECHK.TRANS64 P0, [R0+URZ+0x118], R9 ;  /* 0x00011809000085a7 */ /* 0x000ee400080010ff */
[----:B---3--:R-:W-:Y:S05]  /*98b0*/  @!P0 BRA `(.L_x_193) ;  /* 0xfffffffc00f08947 */ /* 0x008fea000383ffff */
[----:B------:R-:W-:Y:S05]  /*98c0*/  BRA `(.L_x_194) ;  /* 0xffffffc400107947 */ /* 0x000fea000383ffff */
.L_x_101:
[----:B------:R-:W-:-:S07]  /*98d0*/  MOV R0, UR4 ;  /* 0x0000000400007c02 */ /* 0x000fce0008000f00 */
.L_x_195:
[----:B-1----:R1:W3:Y:S02]  /*98e0*/  SYNCS.PHASECHK.TRANS64.TRYWAIT P0, [R0+URZ], R3 ;  /* 0x00000003000075a7 */ /* 0x0022e400080011ff */
[----:B---3--:R-:W-:Y:S05]  /*98f0*/  @!P0 NANOSLEEP.SYNCS 0x989680 ;  /* 0x009896800000895d */ /* 0x008fea0003900000 */
[----:B------:R-:W3:Y:S02]  /*9900*/  @!P0 SYNCS.PHASECHK.TRANS64 P0, [R0+URZ], R3 ;  /* 0x00000003000085a7 */ /* 0x000ee400080010ff */
[----:B---3--:R-:W-:Y:S05]  /*9910*/  @!P0 BRA `(.L_x_195) ;  /* 0xfffffffc00f08947 */ /* 0x008fea000383ffff */
[----:B------:R-:W-:Y:S05]  /*9920*/  BRA `(.L_x_196) ;  /* 0xffffffc400c07947 */ /* 0x000fea000383ffff */
.L_x_102:
[----:B------:R-:W-:-:S07]  /*9930*/  MOV R0, UR5 ;  /* 0x0000000500007c02 */ /* 0x000fce0008000f00 */
.L_x_197:
[----:B-1----:R1:W3:Y:S02]  /*9940*/  SYNCS.PHASECHK.TRANS64.TRYWAIT P0, [R0+URZ], R3 ;  /* 0x00000003000075a7 */ /* 0x0022e400080011ff */
[----:B---3--:R-:W-:Y:S05]  /*9950*/  @!P0 NANOSLEEP.SYNCS 0x989680 ;  /* 0x009896800000895d */ /* 0x008fea0003900000 */
[----:B------:R-:W3:Y:S02]  /*9960*/  @!P0 SYNCS.PHASECHK.TRANS64 P0, [R0+URZ], R3 ;  /* 0x00000003000085a7 */ /* 0x000ee400080010ff */
[----:B---3--:R-:W-:Y:S05]  /*9970*/  @!P0 BRA `(.L_x_197) ;  /* 0xfffffffc00f08947 */ /* 0x008fea000383ffff */
[----:B------:R-:W-:Y:S05]  /*9980*/  BRA `(.L_x_198) ;  /* 0xffffffc400cc7947 */ /* 0x000fea000383ffff */
.L_x_104:
[----:B------:R-:W-:Y:S07]  /*9990*/  MOV R0, UR46 ;  /* 0x0000002e00007c02 */ /* 0x000fee0008000f00 */
.L_x_199:
[----:B-1----:R1:W2:Y:S02]  /*99a0*/  SYNCS.PHASECHK.TRANS64.TRYWAIT P0, [R0+URZ+0x140], R3 ;  /* 0x00014003000075a7 */ /* 0x0022a400080011ff */
[----:B--2---:R-:W-:Y:S05]  /*99b0*/  @!P0 NANOSLEEP.SYNCS 0x989680 ;  /* 0x009896800000895d */ /* 0x004fea0003900000 */
[----:B------:R-:W2:Y:S02]  /*99c0*/  @!P0 SYNCS.PHASECHK.TRANS64 P0, [R0+URZ+0x140], R3 ;  /* 0x00014003000085a7 */ /* 0x000ea400080010ff */
[----:B--2---:R-:W-:Y:S05]  /*99d0*/  @!P0 BRA `(.L_x_199) ;  /* 0xfffffffc00f08947 */ /* 0x004fea000383ffff */
[----:B------:R-:W-:Y:S05]  /*99e0*/  BRA `(.L_x_200) ;  /* 0xffffffc800c07947 */ /* 0x000fea000383ffff */
.L_x_114:
[----:B-1----:R1:W2:Y:S02]  /*99f0*/  SYNCS.PHASECHK.TRANS64.TRYWAIT P1, [R0+URZ+0x100], R5 ;  /* 0x00010005000075a7 */ /* 0x0022a400080211ff */
[----:B--2---:R-:W-:Y:S05]  /*9a00*/  @!P1 NANOSLEEP.SYNCS 0x989680 ;  /* 0x009896800000995d */ /* 0x004fea0003900000 */
[----:B------:R-:W2:Y:S02]  /*9a10*/  @!P1 SYNCS.PHASECHK.TRANS64 P1, [R0+URZ+0x100], R5 ;  /* 0x00010005000095a7 */ /* 0x000ea400080210ff */
[----:B--2---:R-:W-:Y:S05]  /*9a20*/  @!P1 BRA `(.L_x_114) ;  /* 0xfffffffc00f09947 */ /* 0x004fea000383ffff */
[----:B------:R-:W-:Y:S05]  /*9a30*/  BRA `(.L_x_113) ;  /* 0xffffffd800bc7947 */ /* 0x000fea000383ffff */
.L_x_116:
[----:B-1----:R1:W3:Y:S02]  /*9a40*/  SYNCS.PHASECHK.TRANS64.TRYWAIT P0, [R74+URZ+0x150], R3 ;  /* 0x000150034a0075a7 */ /* 0x0022e400080011ff */
[----:B---3--:R-:W-:Y:S05]  /*9a50*/  @!P0 NANOSLEEP.SYNCS 0x989680 ;  /* 0x009896800000895d */ /* 0x008fea0003900000 */
[----:B------:R-:W3:Y:S02]  /*9a60*/  @!P0 SYNCS.PHASECHK.TRANS64 P0, [R74+URZ+0x150], R3 ;  /* 0x000150034a0085a7 */ /* 0x000ee400080010ff */
[----:B---3--:R-:W-:Y:S05]  /*9a70*/  @!P0 BRA `(.L_x_116) ;  /* 0xfffffffc00f08947 */ /* 0x008fea000383ffff */
[----:B------:R-:W-:Y:S05]  /*9a80*/  BRA `(.L_x_115) ;  /* 0xffffffd800f47947 */ /* 0x000fea000383ffff */
.L_x_127:
[----:B-1----:R1:W3:Y:S02]  /*9a90*/  SYNCS.PHASECHK.TRANS64.TRYWAIT P0, [R3+URZ+0x100], R32 ;  /* 0x00010020030075a7 */ /* 0x0022e400080011ff */
[----:B---3--:R-:W-:Y:S05]  /*9aa0*/  @!P0 NANOSLEEP.SYNCS 0x989680 ;  /* 0x009896800000895d */ /* 0x008fea0003900000 */
[----:B------:R-:W3:Y:S02]  /*9ab0*/  @!P0 SYNCS.PHASECHK.TRANS64 P0, [R3+URZ+0x100], R32 ;  /* 0x00010020030085a7 */ /* 0x000ee400080010ff */
[----:B---3--:R-:W-:Y:S05]  /*9ac0*/  @!P0 BRA `(.L_x_127) ;  /* 0xfffffffc00f08947 */ /* 0x008fea000383ffff */
[----:B------:R-:W-:Y:S05]  /*9ad0*/  BRA `(.L_x_126) ;  /* 0xffffffe400487947 */ /* 0x000fea000383ffff */
        .weak           $__internal_0_$__cuda_sm10x_tcgen05_guardrail_trap_col_being_dealloced_not_returned_by_alloc
        .type           $__internal_0_$__cuda_sm10x_tcgen05_guardrail_trap_col_being_dealloced_not_returned_by_alloc,@function
        .size           $__internal_0_$__cuda_sm10x_tcgen05_guardrail_trap_col_being_dealloced_not_returned_by_alloc,($__internal_1_$__cuda_sm10x_tcgen05_guardrail_trap_phase_invalid_during_alloc - $__internal_0_$__cuda_sm10x_tcgen05_guardrail_trap_col_being_dealloced_not_returned_by_alloc)
$__internal_0_$__cuda_sm10x_tcgen05_guardrail_trap_col_being_dealloced_not_returned_by_alloc:
[----:B------:R-:W-:Y:S05]  /*9ae0*/  BPT.TRAP 0x1 ;  /* 0x000000040000795c */ /* 0x000fea0000300000 */
[----:B------:R-:W-:-:S04]  /*9af0*/  HFMA2 R3, -RZ, RZ, 0, 0 ;  /* 0x00000000ff037431 */ /* 0x000fc800000001ff */
[----:B------:R-:W-:Y:S05]  /*9b00*/  RET.REL.NODEC R2 `(_ZN7cutlass13device_kernelINS_4conv6kernel13ConvUniversalINS1_16ConvProblemShapeILNS1_8OperatorE1ELi3EEENS1_10collective14CollectiveConvINS1_47MainloopSm100TmaUmmaWarpSpecializedImplicitGemmILS5_1ELi16ELi3ELi1ELi2EN4cute5tupleIJNSA_1CILi2EEENSC_ILi1EEESE_EEEEENSB_IJNSC_ILi128EEENSC_ILi64EEENSB_IJNSC_ILi32EEEEEEEEENS_10tfloat32_tESM_NSA_8TiledMMAINSA_8MMA_AtomIJNSA_23SM100_MMA_TF32_2x1SM_SSISM_SM_fLi128ELi64ELNSA_4UMMA5MajorE0ELSR_1ELNSQ_7ScaleInE0ELSS_0EEEEEENSA_6LayoutINSB_IJSE_SE_SE_EEENSB_IJNSC_ILi0EEESX_SX_EEEEENSB_IJNSA_10UnderscoreES10_S10_EEEEENS7_6detail27Sm100ImplicitGemmTileTraitsINSA_25SM100_TMA_2SM_LOAD_IM2COLENSA_14ComposedLayoutINSA_7SwizzleILi3ELi4ELi3EEENSA_18smem_ptr_flag_bitsILi32EEENSV_INSB_IJNSC_ILi8EEESJ_EEENSB_IJSJ_SE_EEEEEEEvEENS14_INSA_18SM100_TMA_2SM_LOADENS16_INS17_ILi2ELi5ELi2EEES1A_NSV_INSB_IJSJ_NSC_ILi4EEEEEENSB_IJSE_SJ_EEEEEEEvEEEENS_8epilogue10collective18CollectiveEpilogueINS1Q_23Sm100TmaWarpSpecializedILi3ELi2ELi16ELb1ELb0EEEJNSB_IJSI_SI_SK_EEENSB_IJNSV_ISI_SE_EENSV_INSB_IJNSC_ILi16EEESD_EEES1L_EEEEESM_NSB_IJNSB_IJllllEEESE_SX_EEESM_S22_NS1Q_6fusion15FusionCallbacksIS1U_NS23_17LinearCombinationISM_fSM_fLNS_15FloatRoundStyleE2EEES1V_S20_JEEENSA_5SM1004TMEM4LOAD26SM100_TMEM_LOAD_32dp32b16xENSA_20SM90_TMA_LOAD_IM2COLENS16_INS17_ILi2ELi4ELi3EEES1A_NSV_INSB_IJS1B_S1X_EEENSB_IJS1X_SE_EEEEEEENSA_39AutoVectorizingCopyWithAssumedAlignmentILi128EEENSA_21SM90_TMA_STORE_IM2COLES2I_S2K_S2K_EEEvvEEEEvNT_6ParamsE) ;  /* 0xffffff64023c7950 */ /* 0x000fea0003c3ffff */
        .weak           $__internal_1_$__cuda_sm10x_tcgen05_guardrail_trap_phase_invalid_during_alloc
        .type           $__internal_1_$__cuda_sm10x_tcgen05_guardrail_trap_phase_invalid_during_alloc,@function
        .size           $__internal_1_$__cuda_sm10x_tcgen05_guardrail_trap_phase_invalid_during_alloc,($__internal_2_$__cuda_sm10x_tcgen05_guardrail_trap_unallocated_columns_being_dealloced - $__internal_1_$__cuda_sm10x_tcgen05_guardrail_trap_phase_invalid_during_alloc)
$__internal_1_$__cuda_sm10x_tcgen05_guardrail_trap_phase_invalid_during_alloc:
[----:B------:R-:W-:Y:S05]  /*9b10*/  BPT.TRAP 0x1 ;  /* 0x000000040000795c */ /* 0x000fea0000300000 */
[----:B------:R-:W-:-:S04]  /*9b20*/  MOV R5, 0x0 ;  /* 0x0000000000057802 */ /* 0x000fc80000000f00 */
[----:B------:R-:W-:Y:S05]  /*9b30*/  RET.REL.NODEC R4 `(_ZN7cutlass13device_kernelINS_4conv6kernel13ConvUniversalINS1_16ConvProblemShapeILNS1_8OperatorE1ELi3EEENS1_10collective14CollectiveConvINS1_47MainloopSm100TmaUmmaWarpSpecializedImplicitGemmILS5_1ELi16ELi3ELi1ELi2EN4cute5tupleIJNSA_1CILi2EEENSC_ILi1EEESE_EEEEENSB_IJNSC_ILi128EEENSC_ILi64EEENSB_IJNSC_ILi32EEEEEEEEENS_10tfloat32_tESM_NSA_8TiledMMAINSA_8MMA_AtomIJNSA_23SM100_MMA_TF32_2x1SM_SSISM_SM_fLi128ELi64ELNSA_4UMMA5MajorE0ELSR_1ELNSQ_7ScaleInE0ELSS_0EEEEEENSA_6LayoutINSB_IJSE_SE_SE_EEENSB_IJNSC_ILi0EEESX_SX_EEEEENSB_IJNSA_10UnderscoreES10_S10_EEEEENS7_6detail27Sm100ImplicitGemmTileTraitsINSA_25SM100_TMA_2SM_LOAD_IM2COLENSA_14ComposedLayoutINSA_7SwizzleILi3ELi4ELi3EEENSA_18smem_ptr_flag_bitsILi32EEENSV_INSB_IJNSC_ILi8EEESJ_EEENSB_IJSJ_SE_EEEEEEEvEENS14_INSA_18SM100_TMA_2SM_LOADENS16_INS17_ILi2ELi5ELi2EEES1A_NSV_INSB_IJSJ_NSC_ILi4EEEEEENSB_IJSE_SJ_EEEEEEEvEEEENS_8epilogue10collective18CollectiveEpilogueINS1Q_23Sm100TmaWarpSpecializedILi3ELi2ELi16ELb1ELb0EEEJNSB_IJSI_SI_SK_EEENSB_IJNSV_ISI_SE_EENSV_INSB_IJNSC_ILi16EEESD_EEES1L_EEEEESM_NSB_IJNSB_IJllllEEESE_SX_EEESM_S22_NS1Q_6fusion15FusionCallbacksIS1U_NS23_17LinearCombinationISM_fSM_fLNS_15FloatRoundStyleE2EEES1V_S20_JEEENSA_5SM1004TMEM4LOAD26SM100_TMEM_LOAD_32dp32b16xENSA_20SM90_TMA_LOAD_IM2COLENS16_INS17_ILi2ELi4ELi3EEES1A_NSV_INSB_IJS1B_S1X_EEENSB_IJS1X_SE_EEEEEEENSA_39AutoVectorizingCopyWithAssumedAlignmentILi128EEENSA_21SM90_TMA_STORE_IM2COLES2I_S2K_S2K_EEEvvEEEEvNT_6ParamsE) ;  /* 0xffffff6404307950 */ /* 0x000fea0003c3ffff */
        .weak           $__internal_2_$__cuda_sm10x_tcgen05_guardrail_trap_unallocated_columns_being_dealloced
        .type           $__internal_2_$__cuda_sm10x_tcgen05_guardrail_trap_unallocated_columns_being_dealloced,@function
        .size           $__internal_2_$__cuda_sm10x_tcgen05_guardrail_trap_unallocated_columns_being_dealloced,(.L_x_202 - $__internal_2_$__cuda_sm10x_tcgen05_guardrail_trap_unallocated_columns_being_dealloced)
$__internal_2_$__cuda_sm10x_tcgen05_guardrail_trap_unallocated_columns_being_dealloced:
[----:B------:R-:W-:Y:S05]  /*9b40*/  BPT.TRAP 0x1 ;  /* 0x000000040000795c */ /* 0x000fea0000300000 */
[----:B------:R-:W-:-:S04]  /*9b50*/  HFMA2 R3, -RZ, RZ, 0, 0 ;  /* 0x00000000ff037431 */ /* 0x000fc800000001ff */
[----:B------:R-:W-:Y:S05]  /*9b60*/  RET.REL.NODEC R2 `(_ZN7cutlass13device_kernelINS_4conv6kernel13ConvUniversalINS1_16ConvProblemShapeILNS1_8OperatorE1ELi3EEENS1_10collective14CollectiveConvINS1_47MainloopSm100TmaUmmaWarpSpecializedImplicitGemmILS5_1ELi16ELi3ELi1ELi2EN4cute5tupleIJNSA_1CILi2EEENSC_ILi1EEESE_EEEEENSB_IJNSC_ILi128EEENSC_ILi64EEENSB_IJNSC_ILi32EEEEEEEEENS_10tfloat32_tESM_NSA_8TiledMMAINSA_8MMA_AtomIJNSA_23SM100_MMA_TF32_2x1SM_SSISM_SM_fLi128ELi64ELNSA_4UMMA5MajorE0ELSR_1ELNSQ_7ScaleInE0ELSS_0EEEEEENSA_6LayoutINSB_IJSE_SE_SE_EEENSB_IJNSC_ILi0EEESX_SX_EEEEENSB_IJNSA_10UnderscoreES10_S10_EEEEENS7_6detail27Sm100ImplicitGemmTileTraitsINSA_25SM100_TMA_2SM_LOAD_IM2COLENSA_14ComposedLayoutINSA_7SwizzleILi3ELi4ELi3EEENSA_18smem_ptr_flag_bitsILi32EEENSV_INSB_IJNSC_ILi8EEESJ_EEENSB_IJSJ_SE_EEEEEEEvEENS14_INSA_18SM100_TMA_2SM_LOADENS16_INS17_ILi2ELi5ELi2EEES1A_NSV_INSB_IJSJ_NSC_ILi4EEEEEENSB_IJSE_SJ_EEEEEEEvEEEENS_8epilogue10collective18CollectiveEpilogueINS1Q_23Sm100TmaWarpSpecializedILi3ELi2ELi16ELb1ELb0EEEJNSB_IJSI_SI_SK_EEENSB_IJNSV_ISI_SE_EENSV_INSB_IJNSC_ILi16EEESD_EEES1L_EEEEESM_NSB_IJNSB_IJllllEEESE_SX_EEESM_S22_NS1Q_6fusion15FusionCallbacksIS1U_NS23_17LinearCombinationISM_fSM_fLNS_15FloatRoundStyleE2EEES1V_S20_JEEENSA_5SM1004TMEM4LOAD26SM100_TMEM_LOAD_32dp32b16xENSA_20SM90_TMA_LOAD_IM2COLENS16_INS17_ILi2ELi4ELi3EEES1A_NSV_INSB_IJS1B_S1X_EEENSB_IJS1X_SE_EEEEEEENSA_39AutoVectorizingCopyWithAssumedAlignmentILi128EEENSA_21SM90_TMA_STORE_IM2COLES2I_S2K_S2K_EEEvvEEEEvNT_6ParamsE) ;  /* 0xffffff6402247950 */ /* 0x000fea0003c3ffff */
.L_x_201:
[----:B------:R-:W-:-:S00]  /*9b70*/  BRA `(.L_x_201) ;  /* 0xfffffffc00fc7947 */ /* 0x000fc0000383ffff */
[----:B------:R-:W-:-:S00]  /*9b80*/  NOP ;  /* 0x0000000000007918 */ /* 0x000fc00000000000 */
[----:B------:R-:W-:-:S00]  /*9b90*/  NOP ;  /* 0x0000000000007918 */ /* 0x000fc00000000000 */
[----:B------:R-:W-:-:S00]  /*9ba0*/  NOP ;  /* 0x0000000000007918 */ /* 0x000fc00000000000 */
[----:B------:R-:W-:-:S00]  /*9bb0*/  NOP ;  /* 0x0000000000007918 */ /* 0x000fc00000000000 */
[----:B------:R-:W-:-:S00]  /*9bc0*/  NOP ;  /* 0x0000000000007918 */ /* 0x000fc00000000000 */
[----:B------:R-:W-:-:S00]  /*9bd0*/  NOP ;  /* 0x0000000000007918 */ /* 0x000fc00000000000 */
[----:B------:R-:W-:-:S00]  /*9be0*/  NOP ;  /* 0x0000000000007918 */ /* 0x000fc00000000000 */
[----:B------:R-:W-:-:S00]  /*9bf0*/  NOP ;  /* 0x0000000000007918 */ /* 0x000fc00000000000 */
.L_x_202:


//--------------------- .nv.global.init           --------------------------
	.section	.nv.global.init,"aw",@progbits
.nv.global.init:
	.type		$str$29,@object
	.size		$str$29,($str$30 - $str$29)
$str$29:
        /*0000*/ 	.byte	0x28, 0x61, 0x64, 0x64, 0x72, 0x65, 0x73, 0x73, 0x20, 0x26, 0x20, 0x6d, 0x61, 0x73, 0x6b, 0x29
        /*0010*/ 	.byte	0x20, 0x3d, 0x3d, 0x20, 0x30, 0x00
	.type		$str$30,@object
	.size		$str$30,($str$28 - $str$30)
$str$30:
        /*0016*/ 	.byte	0x2f, 0x74, 0x6d, 0x70, 0x2f, 0x63, 0x75, 0x74, 0x6c, 0x61, 0x73, 0x73, 0x5f, 0x73, 0x77, 0x65
        /*0026*/ 	.byte	0x65, 0x70, 0x5f, 0x73, 0x72, 0x63, 0x2f, 0x69, 0x6e, 0x63, 0x6c, 0x75, 0x64, 0x65, 0x2f, 0x63
        /*0036*/ 	.byte	0x75, 0x74, 0x65, 0x2f, 0x70, 0x6f, 0x69, 0x6e, 0x74, 0x65, 0x72, 0x5f, 0x66, 0x6c, 0x61, 0x67
        /*0046*/ 	.byte	0x67, 0x65, 0x64, 0x2e, 0x68, 0x70, 0x70, 0x00
	.type		$str$28,@object
	.size		$str$28,($str$27 - $str$28)
$str$28:
        /*004e*/ 	.byte	0x2f, 0x74, 0x6d, 0x70, 0x2f, 0x63, 0x75, 0x74, 0x6c, 0x61, 0x73, 0x73, 0x5f, 0x73, 0x77, 0x65
        /*005e*/ 	.byte	0x65, 0x70, 0x5f, 0x73, 0x72, 0x63, 0x2f, 0x69, 0x6e, 0x63, 0x6c, 0x75, 0x64, 0x65, 0x2f, 0x63
        /*006e*/ 	.byte	0x75, 0x74, 0x65, 0x2f, 0x61, 0x74, 0x6f, 0x6d, 0x2f, 0x63, 0x6f, 0x70, 0x79, 0x5f, 0x74, 0x72
        /*007e*/ 	.byte	0x61, 0x69, 0x74, 0x73, 0x5f, 0x73, 0x6d, 0x31, 0x30, 0x30, 0x2e, 0x68, 0x70, 0x70, 0x00
	.type		$str$27,@object
	.size		$str$27,(__unnamed_1 - $str$27)
$str$27:
        /*008d*/ 	.byte	0x28, 0x28, 0x75, 0x69, 0x6e, 0x74, 0x33, 0x32, 0x5f, 0x74, 0x28, 0x74, 0x68, 0x72, 0x65, 0x61
        /*009d*/ 	.byte	0x64, 0x49, 0x64, 0x78, 0x2e, 0x78, 0x29, 0x20, 0x2f, 0x20, 0x33, 0x32, 0x29, 0x20, 0x25, 0x20
        /*00ad*/ 	.byte	0x34, 0x29, 0x20, 0x3d, 0x3d, 0x20, 0x28, 0x28, 0x28, 0x74, 0x6d, 0x65, 0x6d, 0x5f, 0x61, 0x64
        /*00bd*/ 	.byte	0x64, 0x72, 0x20, 0x3e, 0x3e, 0x20, 0x31, 0x36, 0x29, 0x20, 0x2f, 0x20, 0x33, 0x32, 0x29, 0x20
        /*00cd*/ 	.byte	0x25, 0x20, 0x34, 0x29, 0x00
	.type		__unnamed_1,@object
	.size		__unnamed_1,(__unnamed_2 - __unnamed_1)
__unnamed_1:
        /*00d2*/ 	.byte	0x61, 0x75, 0x74, 0x6f, 0x20, 0x63, 0x75, 0x74, 0x65, 0x3a, 0x3a, 0x61, 0x73, 0x5f, 0x70, 0x6f
        /* <DEDUP_REMOVED lines=24> */
        /*0262*/ 	.byte	0x43, 0x3c, 0x32, 0x30, 0x34, 0x38, 0x3e, 0x3e, 0x3e, 0x3e, 0x5d, 0x00
	.type		__unnamed_2,@object
	.size		__unnamed_2,(.L_2 - __unnamed_2)
__unnamed_2:
        /* <DEDUP_REMOVED lines=42> */
        /*050e*/ 	.byte	0x3e, 0x5d, 0x00
.L_2:


//--------------------- .nv.shared._ZN7cutlass13device_kernelINS_4conv6kernel13ConvUniversalINS1_16ConvProblemShapeILNS1_8OperatorE1ELi3EEENS1_10collective14CollectiveConvINS1_47MainloopSm100TmaUmmaWarpSpecializedImplicitGemmILS5_1ELi16ELi3ELi1ELi2EN4cute5tupleIJNSA_1CILi2EEENSC_ILi1EEESE_EEEEENSB_IJNSC_ILi128EEENSC_ILi64EEENSB_IJNSC_ILi32EEEEEEEEENS_10tfloat32_tESM_NSA_8TiledMMAINSA_8MMA_AtomIJNSA_23SM100_MMA_TF32_2x1SM_SSISM_SM_fLi128ELi64ELNSA_4UMMA5MajorE0ELSR_1ELNSQ_7ScaleInE0ELSS_0EEEEEENSA_6LayoutINSB_IJSE_SE_SE_EEENSB_IJNSC_ILi0EEESX_SX_EEEEENSB_IJNSA_10UnderscoreES10_S10_EEEEENS7_6detail27Sm100ImplicitGemmTileTraitsINSA_25SM100_TMA_2SM_LOAD_IM2COLENSA_14ComposedLayoutINSA_7SwizzleILi3ELi4ELi3EEENSA_18smem_ptr_flag_bitsILi32EEENSV_INSB_IJNSC_ILi8EEESJ_EEENSB_IJSJ_SE_EEEEEEEvEENS14_INSA_18SM100_TMA_2SM_LOADENS16_INS17_ILi2ELi5ELi2EEES1A_NSV_INSB_IJSJ_NSC_ILi4EEEEEENSB_IJSE_SJ_EEEEEEEvEEEENS_8epilogue10collective18CollectiveEpilogueINS1Q_23Sm100TmaWarpSpecializedILi3ELi2ELi16ELb1ELb0EEEJNSB_IJSI_SI_SK_EEENSB_IJNSV_ISI_SE_EENSV_INSB_IJNSC_ILi16EEESD_EEES1L_EEEEESM_NSB_IJNSB_IJllllEEESE_SX_EEESM_S22_NS1Q_6fusion15FusionCallbacksIS1U_NS23_17LinearCombinationISM_fSM_fLNS_15FloatRoundStyleE2EEES1V_S20_JEEENSA_5SM1004TMEM4LOAD26SM100_TMEM_LOAD_32dp32b16xENSA_20SM90_TMA_LOAD_IM2COLENS16_INS17_ILi2ELi4ELi3EEES1A_NSV_INSB_IJS1B_S1X_EEENSB_IJS1X_SE_EEEEEEENSA_39AutoVectorizingCopyWithAssumedAlignmentILi128EEENSA_21SM90_TMA_STORE_IM2COLES2I_S2K_S2K_EEEvvEEEEvNT_6ParamsE --------------------------
	.section	.nv.shared._ZN7cutlass13device_kernelINS_4conv6kernel13ConvUniversalINS1_16ConvProblemShapeILNS1_8OperatorE1ELi3EEENS1_10collective14CollectiveConvINS1_47MainloopSm100TmaUmmaWarpSpecializedImplicitGemmILS5_1ELi16ELi3ELi1ELi2EN4cute5tupleIJNSA_1CILi2EEENSC_ILi1EEESE_EEEEENSB_IJNSC_ILi128EEENSC_ILi64EEENSB_IJNSC_ILi32EEEEEEEEENS_10tfloat32_tESM_NSA_8TiledMMAINSA_8MMA_AtomIJNSA_23SM100_MMA_TF32_2x1SM_SSISM_SM_fLi128ELi64ELNSA_4UMMA5MajorE0ELSR_1ELNSQ_7ScaleInE0ELSS_0EEEEEENSA_6LayoutINSB_IJSE_SE_SE_EEENSB_IJNSC_ILi0EEESX_SX_EEEEENSB_IJNSA_10UnderscoreES10_S10_EEEEENS7_6detail27Sm100ImplicitGemmTileTraitsINSA_25SM100_TMA_2SM_LOAD_IM2COLENSA_14ComposedLayoutINSA_7SwizzleILi3ELi4ELi3EEENSA_18smem_ptr_flag_bitsILi32EEENSV_INSB_IJNSC_ILi8EEESJ_EEENSB_IJSJ_SE_EEEEEEEvEENS14_INSA_18SM100_TMA_2SM_LOADENS16_INS17_ILi2ELi5ELi2EEES1A_NSV_INSB_IJSJ_NSC_ILi4EEEEEENSB_IJSE_SJ_EEEEEEEvEEEENS_8epilogue10collective18CollectiveEpilogueINS1Q_23Sm100TmaWarpSpecializedILi3ELi2ELi16ELb1ELb0EEEJNSB_IJSI_SI_SK_EEENSB_IJNSV_ISI_SE_EENSV_INSB_IJNSC_ILi16EEESD_EEES1L_EEEEESM_NSB_IJNSB_IJllllEEESE_SX_EEESM_S22_NS1Q_6fusion15FusionCallbacksIS1U_NS23_17LinearCombinationISM_fSM_fLNS_15FloatRoundStyleE2EEES1V_S20_JEEENSA_5SM1004TMEM4LOAD26SM100_TMEM_LOAD_32dp32b16xENSA_20SM90_TMA_LOAD_IM2COLENS16_INS17_ILi2ELi4ELi3EEES1A_NSV_INSB_IJS1B_S1X_EEENSB_IJS1X_SE_EEEEEEENSA_39AutoVectorizingCopyWithAssumedAlignmentILi128EEENSA_21SM90_TMA_STORE_IM2COLES2I_S2K_S2K_EEEvvEEEEvNT_6ParamsE,"aw",@nobits
	.sectionflags	@""
	.align	16
	.zero		1024


//--------------------- .nv.shared.reserved.0     --------------------------
	.section	.nv.shared.reserved.0,"aw",@nobits
	.weak		__nv_reservedSMEM_offset_0_alias
	.size		__nv_reservedSMEM_offset_0_alias, 0, 64
	.other		__nv_reservedSMEM_offset_0_alias,@"STO_CUDA_RESERVED_SHARED STV_DEFAULT"
__nv_reservedSMEM_offset_0_alias:
	.zero		0
.nv.shared.reserved.0:
	.zero		64
	.weak		__nv_reservedSMEM_tcgen05_partition
	.type		__nv_reservedSMEM_tcgen05_partition,@object
	.size		__nv_reservedSMEM_tcgen05_partition,(.L_0 - __nv_reservedSMEM_tcgen05_partition)
__nv_reservedSMEM_tcgen05_partition:
	.zero		32
.L_0:


//--------------------- .nv.global                --------------------------
	.section	.nv.global,"aw",@nobits
.nv.global:
	.type		_ZN39_INTERNAL_198d3d6e_4_k_cu_3f7b1c78_29374cute1_E,@object
	.size		_ZN39_INTERNAL_198d3d6e_4_k_cu_3f7b1c78_29374cute1_E,(_ZN39_INTERNAL_198d3d6e_4_k_cu_3f7b1c78_29374cuda3std3__45__cpo6cbeginE - _ZN39_INTERNAL_198d3d6e_4_k_cu_3f7b1c78_29374cute1_E)
_ZN39_INTERNAL_198d3d6e_4_k_cu_3f7b1c78_29374cute1_E:
	.zero		1
	.type		_ZN39_INTERNAL_198d3d6e_4_k_cu_3f7b1c78_29374cuda3std3__45__cpo6cbeginE,@object
	.size		_ZN39_INTERNAL_198d3d6e_4_k_cu_3f7b1c78_29374cuda3std3__45__cpo6cbeginE,(_ZN39_INTERNAL_198d3d6e_4_k_cu_3f7b1c78_29374cuda3std3__48in_placeE - _ZN39_INTERNAL_198d3d6e_4_k_cu_3f7b1c78_29374cuda3std3__45__cpo6cbeginE)
_ZN39_INTERNAL_198d3d6e_4_k_cu_3f7b1c78_29374cuda3std3__45__cpo6cbeginE:
	.zero		1
	.type		_ZN39_INTERNAL_198d3d6e_4_k_cu_3f7b1c78_29374cuda3std3__48in_placeE,@object
	.size		_ZN39_INTERNAL_198d3d6e_4_k_cu_3f7b1c78_29374cuda3std3__48in_placeE,(_ZN39_INTERNAL_198d3d6e_4_k_cu_3f7b1c78_29374cuda3std6ranges3__45__cpo9iter_moveE - _ZN39_INTERNAL_198d3d6e_4_k_cu_3f7b1c78_29374cuda3std3__48in_placeE)
_ZN39_INTERNAL_198d3d6e_4_k_cu_3f7b1c78_29374cuda3std3__48in_placeE:
	.zero		1
	.type		_ZN39_INTERNAL_198d3d6e_4_k_cu_3f7b1c78_29374cuda3std6ranges3__45__cpo9iter_moveE,@object
	.size		_ZN39_INTERNAL_198d3d6e_4_k_cu_3f7b1c78_29374cuda3std6ranges3__45__cpo9iter_moveE,(_ZN39_INTERNAL_198d3d6e_4_k_cu_3f7b1c78_29374cuda3std3__45__cpo5beginE - _ZN39_INTERNAL_198d3d6e_4_k_cu_3f7b1c78_29374cuda3std6ranges3__45__cpo9iter_moveE)
_ZN39_INTERNAL_198d3d6e_4_k_cu_3f7b1c78_29374cuda3std6ranges3__45__cpo9iter_moveE:
	.zero		1
	.type		_ZN39_INTERNAL_198d3d6e_4_k_cu_3f7b1c78_29374cuda3std3__45__cpo5beginE,@object
	.size		_ZN39_INTERNAL_198d3d6e_4_k_cu_3f7b1c78_29374cuda3std3__45__cpo5beginE,(_ZN39_INTERNAL_198d3d6e_4_k_cu_3f7b1c78_29374cuda3std3__441_GLOBAL__N__198d3d6e_4_k_cu_3f7b1c78_29376ignoreE - _ZN39_INTERNAL_198d3d6e_4_k_cu_3f7b1c78_29374cuda3std3__45__cpo5beginE)
_ZN39_INTERNAL_198d3d6e_4_k_cu_3f7b1c78_29374cuda3std3__45__cpo5beginE:
	.zero		1
	.type		_ZN39_INTERNAL_198d3d6e_4_k_cu_3f7b1c78_29374cuda3std3__441_GLOBAL__N__198d3d6e_4_k_cu_3f7b1c78_29376ignoreE,@object
	.size		_ZN39_INTERNAL_198d3d6e_4_k_cu_3f7b1c78_29374cuda3std3__441_GLOBAL__N__198d3d6e_4_k_cu_3f7b1c78_29376ignoreE,(_ZN39_INTERNAL_198d3d6e_4_k_cu_3f7b1c78_29374cute7productE - _ZN39_INTERNAL_198d3d6e_4_k_cu_3f7b1c78_29374cuda3std3__441_GLOBAL__N__198d3d6e_4_k_cu_3f7b1c78_29376ignoreE)
_ZN39_INTERNAL_198d3d6e_4_k_cu_3f7b1c78_29374cuda3std3__441_GLOBAL__N__198d3d6e_4_k_cu_3f7b1c78_29376ignoreE:
	.zero		1
	.type		_ZN39_INTERNAL_198d3d6e_4_k_cu_3f7b1c78_29374cute7productE,@object
	.size		_ZN39_INTERNAL_198d3d6e_4_k_cu_3f7b1c78_29374cute7productE,(_ZN39_INTERNAL_198d3d6e_4_k_cu_3f7b1c78_29374cuda3std3__45__cpo3endE - _ZN39_INTERNAL_198d3d6e_4_k_cu_3f7b1c78_29374cute7productE)
_ZN39_INTERNAL_198d3d6e_4_k_cu_3f7b1c78_29374cute7productE:
	.zero		1
	.type		_ZN39_INTERNAL_198d3d6e_4_k_cu_3f7b1c78_29374cuda3std3__45__cpo3endE,@object
	.size		_ZN39_INTERNAL_198d3d6e_4_k_cu_3f7b1c78_29374cuda3std3__45__cpo3endE,(_ZN39_INTERNAL_198d3d6e_4_k_cu_3f7b1c78_29374cuda3std3__419piecewise_constructE - _ZN39_INTERNAL_198d3d6e_4_k_cu_3f7b1c78_29374cuda3std3__45__cpo3endE)
_ZN39_INTERNAL_198d3d6e_4_k_cu_3f7b1c78_29374cuda3std3__45__cpo3endE:
	.zero		1
	.type		_ZN39_INTERNAL_198d3d6e_4_k_cu_3f7b1c78_29374cuda3std3__419piecewise_constructE,@object
	.size		_ZN39_INTERNAL_198d3d6e_4_k_cu_3f7b1c78_29374cuda3std3__419piecewise_constructE,(_ZN39_INTERNAL_198d3d6e_4_k_cu_3f7b1c78_29374cuda3std3__45__cpo4cendE - _ZN39_INTERNAL_198d3d6e_4_k_cu_3f7b1c78_29374cuda3std3__419piecewise_constructE)
_ZN39_INTERNAL_198d3d6e_4_k_cu_3f7b1c78_29374cuda3std3__419piecewise_constructE:
	.zero		1
	.type		_ZN39_INTERNAL_198d3d6e_4_k_cu_3f7b1c78_29374cuda3std3__45__cpo4cendE,@object
	.size		_ZN39_INTERNAL_198d3d6e_4_k_cu_3f7b1c78_29374cuda3std3__45__cpo4cendE,(_ZN39_INTERNAL_198d3d6e_4_k_cu_3f7b1c78_29374cuda3std6ranges3__45__cpo4swapE - _ZN39_INTERNAL_198d3d6e_4_k_cu_3f7b1c78_29374cuda3std3__45__cpo4cendE)
_ZN39_INTERNAL_198d3d6e_4_k_cu_3f7b1c78_29374cuda3std3__45__cpo4cendE:
	.zero		1
	.type		_ZN39_INTERNAL_198d3d6e_4_k_cu_3f7b1c78_29374cuda3std6ranges3__45__cpo4swapE,@object
	.size		_ZN39_INTERNAL_198d3d6e_4_k_cu_3f7b1c78_29374cuda3std6ranges3__45__cpo4swapE,(.L_10 - _ZN39_INTERNAL_198d3d6e_4_k_cu_3f7b1c78_29374cuda3std6ranges3__45__cpo4swapE)
_ZN39_INTERNAL_198d3d6e_4_k_cu_3f7b1c78_29374cuda3std6ranges3__45__cpo4swapE:
	.zero		1
.L_10:


//--------------------- .nv.constant0._ZN7cutlass13device_kernelINS_4conv6kernel13ConvUniversalINS1_16ConvProblemShapeILNS1_8OperatorE1ELi3EEENS1_10collective14CollectiveConvINS1_47MainloopSm100TmaUmmaWarpSpecializedImplicitGemmILS5_1ELi16ELi3ELi1ELi2EN4cute5tupleIJNSA_1CILi2EEENSC_ILi1EEESE_EEEEENSB_IJNSC_ILi128EEENSC_ILi64EEENSB_IJNSC_ILi32EEEEEEEEENS_10tfloat32_tESM_NSA_8TiledMMAINSA_8MMA_AtomIJNSA_23SM100_MMA_TF32_2x1SM_SSISM_SM_fLi128ELi64ELNSA_4UMMA5MajorE0ELSR_1ELNSQ_7ScaleInE0ELSS_0EEEEEENSA_6LayoutINSB_IJSE_SE_SE_EEENSB_IJNSC_ILi0EEESX_SX_EEEEENSB_IJNSA_10UnderscoreES10_S10_EEEEENS7_6detail27Sm100ImplicitGemmTileTraitsINSA_25SM100_TMA_2SM_LOAD_IM2COLENSA_14ComposedLayoutINSA_7SwizzleILi3ELi4ELi3EEENSA_18smem_ptr_flag_bitsILi32EEENSV_INSB_IJNSC_ILi8EEESJ_EEENSB_IJSJ_SE_EEEEEEEvEENS14_INSA_18SM100_TMA_2SM_LOADENS16_INS17_ILi2ELi5ELi2EEES1A_NSV_INSB_IJSJ_NSC_ILi4EEEEEENSB_IJSE_SJ_EEEEEEEvEEEENS_8epilogue10collective18CollectiveEpilogueINS1Q_23Sm100TmaWarpSpecializedILi3ELi2ELi16ELb1ELb0EEEJNSB_IJSI_SI_SK_EEENSB_IJNSV_ISI_SE_EENSV_INSB_IJNSC_ILi16EEESD_EEES1L_EEEEESM_NSB_IJNSB_IJllllEEESE_SX_EEESM_S22_NS1Q_6fusion15FusionCallbacksIS1U_NS23_17LinearCombinationISM_fSM_fLNS_15FloatRoundStyleE2EEES1V_S20_JEEENSA_5SM1004TMEM4LOAD26SM100_TMEM_LOAD_32dp32b16xENSA_20SM90_TMA_LOAD_IM2COLENS16_INS17_ILi2ELi4ELi3EEES1A_NSV_INSB_IJS1B_S1X_EEENSB_IJS1X_SE_EEEEEEENSA_39AutoVectorizingCopyWithAssumedAlignmentILi128EEENSA_21SM90_TMA_STORE_IM2COLES2I_S2K_S2K_EEEvvEEEEvNT_6ParamsE --------------------------
	.section	.nv.constant0._ZN7cutlass13device_kernelINS_4conv6kernel13ConvUniversalINS1_16ConvProblemShapeILNS1_8OperatorE1ELi3EEENS1_10collective14CollectiveConvINS1_47MainloopSm100TmaUmmaWarpSpecializedImplicitGemmILS5_1ELi16ELi3ELi1ELi2EN4cute5tupleIJNSA_1CILi2EEENSC_ILi1EEESE_EEEEENSB_IJNSC_ILi128EEENSC_ILi64EEENSB_IJNSC_ILi32EEEEEEEEENS_10tfloat32_tESM_NSA_8TiledMMAINSA_8MMA_AtomIJNSA_23SM100_MMA_TF32_2x1SM_SSISM_SM_fLi128ELi64ELNSA_4UMMA5MajorE0ELSR_1ELNSQ_7ScaleInE0ELSS_0EEEEEENSA_6LayoutINSB_IJSE_SE_SE_EEENSB_IJNSC_ILi0EEESX_SX_EEEEENSB_IJNSA_10UnderscoreES10_S10_EEEEENS7_6detail27Sm100ImplicitGemmTileTraitsINSA_25SM100_TMA_2SM_LOAD_IM2COLENSA_14ComposedLayoutINSA_7SwizzleILi3ELi4ELi3EEENSA_18smem_ptr_flag_bitsILi32EEENSV_INSB_IJNSC_ILi8EEESJ_EEENSB_IJSJ_SE_EEEEEEEvEENS14_INSA_18SM100_TMA_2SM_LOADENS16_INS17_ILi2ELi5ELi2EEES1A_NSV_INSB_IJSJ_NSC_ILi4EEEEEENSB_IJSE_SJ_EEEEEEEvEEEENS_8epilogue10collective18CollectiveEpilogueINS1Q_23Sm100TmaWarpSpecializedILi3ELi2ELi16ELb1ELb0EEEJNSB_IJSI_SI_SK_EEENSB_IJNSV_ISI_SE_EENSV_INSB_IJNSC_ILi16EEESD_EEES1L_EEEEESM_NSB_IJNSB_IJllllEEESE_SX_EEESM_S22_NS1Q_6fusion15FusionCallbacksIS1U_NS23_17LinearCombinationISM_fSM_fLNS_15FloatRoundStyleE2EEES1V_S20_JEEENSA_5SM1004TMEM4LOAD26SM100_TMEM_LOAD_32dp32b16xENSA_20SM90_TMA_LOAD_IM2COLENS16_INS17_ILi2ELi4ELi3EEES1A_NSV_INSB_IJS1B_S1X_EEENSB_IJS1X_SE_EEEEEEENSA_39AutoVectorizingCopyWithAssumedAlignmentILi128EEENSA_21SM90_TMA_STORE_IM2COLES2I_S2K_S2K_EEEvvEEEEvNT_6ParamsE,"a",@progbits
	.sectionflags	@""
	.align	4
.nv.constant0._ZN7cutlass13device_kernelINS_4conv6kernel13ConvUniversalINS1_16ConvProblemShapeILNS1_8OperatorE1ELi3EEENS1_10collective14CollectiveConvINS1_47MainloopSm100TmaUmmaWarpSpecializedImplicitGemmILS5_1ELi16ELi3ELi1ELi2EN4cute5tupleIJNSA_1CILi2EEENSC_ILi1EEESE_EEEEENSB_IJNSC_ILi128EEENSC_ILi64EEENSB_IJNSC_ILi32EEEEEEEEENS_10tfloat32_tESM_NSA_8TiledMMAINSA_8MMA_AtomIJNSA_23SM100_MMA_TF32_2x1SM_SSISM_SM_fLi128ELi64ELNSA_4UMMA5MajorE0ELSR_1ELNSQ_7ScaleInE0ELSS_0EEEEEENSA_6LayoutINSB_IJSE_SE_SE_EEENSB_IJNSC_ILi0EEESX_SX_EEEEENSB_IJNSA_10UnderscoreES10_S10_EEEEENS7_6detail27Sm100ImplicitGemmTileTraitsINSA_25SM100_TMA_2SM_LOAD_IM2COLENSA_14ComposedLayoutINSA_7SwizzleILi3ELi4ELi3EEENSA_18smem_ptr_flag_bitsILi32EEENSV_INSB_IJNSC_ILi8EEESJ_EEENSB_IJSJ_SE_EEEEEEEvEENS14_INSA_18SM100_TMA_2SM_LOADENS16_INS17_ILi2ELi5ELi2EEES1A_NSV_INSB_IJSJ_NSC_ILi4EEEEEENSB_IJSE_SJ_EEEEEEEvEEEENS_8epilogue10collective18CollectiveEpilogueINS1Q_23Sm100TmaWarpSpecializedILi3ELi2ELi16ELb1ELb0EEEJNSB_IJSI_SI_SK_EEENSB_IJNSV_ISI_SE_EENSV_INSB_IJNSC_ILi16EEESD_EEES1L_EEEEESM_NSB_IJNSB_IJllllEEESE_SX_EEESM_S22_NS1Q_6fusion15FusionCallbacksIS1U_NS23_17LinearCombinationISM_fSM_fLNS_15FloatRoundStyleE2EEES1V_S20_JEEENSA_5SM1004TMEM4LOAD26SM100_TMEM_LOAD_32dp32b16xENSA_20SM90_TMA_LOAD_IM2COLENS16_INS17_ILi2ELi4ELi3EEES1A_NSV_INSB_IJS1B_S1X_EEENSB_IJS1X_SE_EEEEEEENSA_39AutoVectorizingCopyWithAssumedAlignmentILi128EEENSA_21SM90_TMA_STORE_IM2COLES2I_S2K_S2K_EEEvvEEEEvNT_6ParamsE:
	.zero		3200


//--------------------- SYMBOLS --------------------------

	.type		.nv.reservedSmem.offset0,@object
	.size		.nv.reservedSmem.offset0,0x4
	.type		.nv.reservedSmem.cap,@object
	.size		.nv.reservedSmem.cap,0x4
	.type		__assertfail,@function
